	.target	sm_100a

	.elftype	@"ET_EXEC"


//--------------------- .note.nv.tkinfo           --------------------------
	.section	.note.nv.tkinfo,"",@"SHT_NOTE"
	.sectionflags	@"SHF_NOTE_NV_TKINFO"
	.tkinfo
        /*0018*/ 	.word	0x00000002
        /*0030*/ 	.string	""
        /*0030*/ 	.string	"ptxas"
        /*0030*/ 	.string	"Cuda compilation tools, release 13.0, V13.0.88"
        /*0030*/ 	.string	"Build cuda_13.0.r13.0/compiler.36424714_0"
        /*0030*/ 	.string	"-arch sm_100a -m 64 "



//--------------------- .note.nv.cuinfo           --------------------------
	.section	.note.nv.cuinfo,"",@"SHT_NOTE"
	.sectionflags	@"SHF_NOTE_NV_CUINFO"
        /*0018*/ 	.short	0x0002
        /*001a*/ 	.short	0x0064
        /*001c*/ 	.short	0x0082
	.zero		2


//--------------------- .nv.info                  --------------------------
	.section	.nv.info,"",@"SHT_CUDA_INFO"
	.align	4


	//----- nvinfo : EIATTR_REGCOUNT
	.align		4
        /*0000*/ 	.byte	0x04, 0x2f
        /*0002*/ 	.short	(.L_19 - .L_18)
	.align		4
.L_18:
        /*0004*/ 	.word	index@(_ZN7cutlass13device_kernelINS_4conv6kernel13ConvUniversalINS1_16ConvProblemShapeILNS1_8OperatorE2ELi2EEENS1_10collective14CollectiveConvINS1_47MainloopSm100TmaUmmaWarpSpecializedImplicitGemmILS5_2ELi6ELi2ELi1ELi2EN4cute5tupleIJNSA_1CILi1EEESD_SD_EEEEENSB_IJNSC_ILi128EEENSB_IJSG_EEENSB_IJNSC_ILi64EEEEEEEEENS_10bfloat16_tESL_NSA_8TiledMMAINSA_8MMA_AtomIJNSA_20SM100_MMA_F16BF16_SSISL_SL_fLi128ELi128ELNSA_4UMMA5MajorE1ELSQ_1ELNSP_7ScaleInE0ELSR_0EEEEEENSA_6LayoutISE_NSB_IJNSC_ILi0EEESV_SV_EEEEENSB_IJNSA_10UnderscoreESY_SY_EEEEENS7_6detail27Sm100ImplicitGemmTileTraitsINSA_13SM90_TMA_LOADENSA_14ComposedLayoutINSA_7SwizzleILi3ELi4ELi3EEENSA_18smem_ptr_flag_bitsILi16EEENSU_INSB_IJSI_NSC_ILi8EEEEEENSB_IJSD_SI_EEEEEEEvEENS12_INSA_20SM90_TMA_LOAD_IM2COLES1D_vEEEENS_8epilogue10collective18CollectiveEpilogueINS1I_23Sm100TmaWarpSpecializedILi4ELi2ELi32ELb1ELb0EEEJSK_NSB_IJNSU_ISG_SD_EENSU_INSC_ILi32EEESD_EEEEESL_NSB_IJlNSB_IJSD_llEEESV_EEESL_S1S_NS1I_6fusion15FusionCallbacksIS1M_NS1T_17LinearCombinationISL_fSL_fLNS_15FloatRoundStyleE2EEESK_S1Q_JEEENSA_5SM1004TMEM4LOAD26SM100_TMEM_LOAD_32dp32b32xES13_NS14_INS15_ILi2ELi4ELi3EEES18_NSU_INSB_IJS19_S1O_EEENSB_IJS1O_SD_EEEEEEENSA_39AutoVectorizingCopyWithAssumedAlignmentILi128EEENSA_14SM90_TMA_STOREES27_S29_S29_EEEvvEEEEvNT_6ParamsE)
        /*0008*/ 	.word	0x0000007a


	//----- nvinfo : EIATTR_FRAME_SIZE
	.align		4
.L_19:
        /*000c*/ 	.byte	0x04, 0x11
        /*000e*/ 	.short	(.L_21 - .L_20)
	.align		4
.L_20:
        /*0010*/ 	.word	index@($__internal_2_$__cuda_sm10x_tcgen05_guardrail_trap_unallocated_columns_being_dealloced)
        /*0014*/ 	.word	0x00000008


	//----- nvinfo : EIATTR_FRAME_SIZE
	.align		4
.L_21:
        /*0018*/ 	.byte	0x04, 0x11
        /*001a*/ 	.short	(.L_23 - .L_22)
	.align		4
.L_22:
        /*001c*/ 	.word	index@($__internal_1_$__cuda_sm10x_tcgen05_guardrail_trap_phase_invalid_during_alloc)
        /*0020*/ 	.word	0x00000008


	//----- nvinfo : EIATTR_FRAME_SIZE
	.align		4
.L_23:
        /*0024*/ 	.byte	0x04, 0x11
        /*0026*/ 	.short	(.L_25 - .L_24)
	.align		4
.L_24:
        /*0028*/ 	.word	index@($__internal_0_$__cuda_sm10x_tcgen05_guardrail_trap_col_being_dealloced_not_returned_by_alloc)
        /*002c*/ 	.word	0x00000008


	//----- nvinfo : EIATTR_FRAME_SIZE
	.align		4
.L_25:
        /*0030*/ 	.byte	0x04, 0x11
        /*0032*/ 	.short	(.L_27 - .L_26)
	.align		4
.L_26:
        /*0034*/ 	.word	index@(_ZN7cutlass13device_kernelINS_4conv6kernel13ConvUniversalINS1_16ConvProblemShapeILNS1_8OperatorE2ELi2EEENS1_10collective14CollectiveConvINS1_47MainloopSm100TmaUmmaWarpSpecializedImplicitGemmILS5_2ELi6ELi2ELi1ELi2EN4cute5tupleIJNSA_1CILi1EEESD_SD_EEEEENSB_IJNSC_ILi128EEENSB_IJSG_EEENSB_IJNSC_ILi64EEEEEEEEENS_10bfloat16_tESL_NSA_8TiledMMAINSA_8MMA_AtomIJNSA_20SM100_MMA_F16BF16_SSISL_SL_fLi128ELi128ELNSA_4UMMA5MajorE1ELSQ_1ELNSP_7ScaleInE0ELSR_0EEEEEENSA_6LayoutISE_NSB_IJNSC_ILi0EEESV_SV_EEEEENSB_IJNSA_10UnderscoreESY_SY_EEEEENS7_6detail27Sm100ImplicitGemmTileTraitsINSA_13SM90_TMA_LOADENSA_14ComposedLayoutINSA_7SwizzleILi3ELi4ELi3EEENSA_18smem_ptr_flag_bitsILi16EEENSU_INSB_IJSI_NSC_ILi8EEEEEENSB_IJSD_SI_EEEEEEEvEENS12_INSA_20SM90_TMA_LOAD_IM2COLES1D_vEEEENS_8epilogue10collective18CollectiveEpilogueINS1I_23Sm100TmaWarpSpecializedILi4ELi2ELi32ELb1ELb0EEEJSK_NSB_IJNSU_ISG_SD_EENSU_INSC_ILi32EEESD_EEEEESL_NSB_IJlNSB_IJSD_llEEESV_EEESL_S1S_NS1I_6fusion15FusionCallbacksIS1M_NS1T_17LinearCombinationISL_fSL_fLNS_15FloatRoundStyleE2EEESK_S1Q_JEEENSA_5SM1004TMEM4LOAD26SM100_TMEM_LOAD_32dp32b32xES13_NS14_INS15_ILi2ELi4ELi3EEES18_NSU_INSB_IJS19_S1O_EEENSB_IJS1O_SD_EEEEEEENSA_39AutoVectorizingCopyWithAssumedAlignmentILi128EEENSA_14SM90_TMA_STOREES27_S29_S29_EEEvvEEEEvNT_6ParamsE)
        /*0038*/ 	.word	0x00000008


	//----- nvinfo : EIATTR_MIN_STACK_SIZE
	.align		4
.L_27:
        /*003c*/ 	.byte	0x04, 0x12
        /*003e*/ 	.short	(.L_29 - .L_28)
	.align		4
.L_28:
        /*0040*/ 	.word	index@(_ZN7cutlass13device_kernelINS_4conv6kernel13ConvUniversalINS1_16ConvProblemShapeILNS1_8OperatorE2ELi2EEENS1_10collective14CollectiveConvINS1_47MainloopSm100TmaUmmaWarpSpecializedImplicitGemmILS5_2ELi6ELi2ELi1ELi2EN4cute5tupleIJNSA_1CILi1EEESD_SD_EEEEENSB_IJNSC_ILi128EEENSB_IJSG_EEENSB_IJNSC_ILi64EEEEEEEEENS_10bfloat16_tESL_NSA_8TiledMMAINSA_8MMA_AtomIJNSA_20SM100_MMA_F16BF16_SSISL_SL_fLi128ELi128ELNSA_4UMMA5MajorE1ELSQ_1ELNSP_7ScaleInE0ELSR_0EEEEEENSA_6LayoutISE_NSB_IJNSC_ILi0EEESV_SV_EEEEENSB_IJNSA_10UnderscoreESY_SY_EEEEENS7_6detail27Sm100ImplicitGemmTileTraitsINSA_13SM90_TMA_LOADENSA_14ComposedLayoutINSA_7SwizzleILi3ELi4ELi3EEENSA_18smem_ptr_flag_bitsILi16EEENSU_INSB_IJSI_NSC_ILi8EEEEEENSB_IJSD_SI_EEEEEEEvEENS12_INSA_20SM90_TMA_LOAD_IM2COLES1D_vEEEENS_8epilogue10collective18CollectiveEpilogueINS1I_23Sm100TmaWarpSpecializedILi4ELi2ELi32ELb1ELb0EEEJSK_NSB_IJNSU_ISG_SD_EENSU_INSC_ILi32EEESD_EEEEESL_NSB_IJlNSB_IJSD_llEEESV_EEESL_S1S_NS1I_6fusion15FusionCallbacksIS1M_NS1T_17LinearCombinationISL_fSL_fLNS_15FloatRoundStyleE2EEESK_S1Q_JEEENSA_5SM1004TMEM4LOAD26SM100_TMEM_LOAD_32dp32b32xES13_NS14_INS15_ILi2ELi4ELi3EEES18_NSU_INSB_IJS19_S1O_EEENSB_IJS1O_SD_EEEEEEENSA_39AutoVectorizingCopyWithAssumedAlignmentILi128EEENSA_14SM90_TMA_STOREES27_S29_S29_EEEvvEEEEvNT_6ParamsE)
        /*0044*/ 	.word	0x00000008
.L_29:


//--------------------- .nv.compat                --------------------------
	.section	.nv.compat,"",@"SHT_CUDA_COMPAT_INFO"
	.align	4
        /*0000*/ 	.byte	0x02, 0x09, 0x01, 0x00, 0x02, 0x02, 0x02, 0x00, 0x02, 0x05, 0x05, 0x00, 0x03, 0x07, 0x01, 0x01
        /*0010*/ 	.byte	0x02, 0x03, 0x01, 0x00, 0x02, 0x06, 0x01, 0x00, 0x04, 0x0b, 0x08, 0x00, 0x09, 0x00, 0x00, 0x00
        /*0020*/ 	.byte	0x00, 0x00, 0x00, 0x00


//--------------------- .nv.info._ZN7cutlass13device_kernelINS_4conv6kernel13ConvUniversalINS1_16ConvProblemShapeILNS1_8OperatorE2ELi2EEENS1_10collective14CollectiveConvINS1_47MainloopSm100TmaUmmaWarpSpecializedImplicitGemmILS5_2ELi6ELi2ELi1ELi2EN4cute5tupleIJNSA_1CILi1EEESD_SD_EEEEENSB_IJNSC_ILi128EEENSB_IJSG_EEENSB_IJNSC_ILi64EEEEEEEEENS_10bfloat16_tESL_NSA_8TiledMMAINSA_8MMA_AtomIJNSA_20SM100_MMA_F16BF16_SSISL_SL_fLi128ELi128ELNSA_4UMMA5MajorE1ELSQ_1ELNSP_7ScaleInE0ELSR_0EEEEEENSA_6LayoutISE_NSB_IJNSC_ILi0EEESV_SV_EEEEENSB_IJNSA_10UnderscoreESY_SY_EEEEENS7_6detail27Sm100ImplicitGemmTileTraitsINSA_13SM90_TMA_LOADENSA_14ComposedLayoutINSA_7SwizzleILi3ELi4ELi3EEENSA_18smem_ptr_flag_bitsILi16EEENSU_INSB_IJSI_NSC_ILi8EEEEEENSB_IJSD_SI_EEEEEEEvEENS12_INSA_20SM90_TMA_LOAD_IM2COLES1D_vEEEENS_8epilogue10collective18CollectiveEpilogueINS1I_23Sm100TmaWarpSpecializedILi4ELi2ELi32ELb1ELb0EEEJSK_NSB_IJNSU_ISG_SD_EENSU_INSC_ILi32EEESD_EEEEESL_NSB_IJlNSB_IJSD_llEEESV_EEESL_S1S_NS1I_6fusion15FusionCallbacksIS1M_NS1T_17LinearCombinationISL_fSL_fLNS_15FloatRoundStyleE2EEESK_S1Q_JEEENSA_5SM1004TMEM4LOAD26SM100_TMEM_LOAD_32dp32b32xES13_NS14_INS15_ILi2ELi4ELi3EEES18_NSU_INSB_IJS19_S1O_EEENSB_IJS1O_SD_EEEEEEENSA_39AutoVectorizingCopyWithAssumedAlignmentILi128EEENSA_14SM90_TMA_STOREES27_S29_S29_EEEvvEEEEvNT_6ParamsE --------------------------
	.section	.nv.info._ZN7cutlass13device_kernelINS_4conv6kernel13ConvUniversalINS1_16ConvProblemShapeILNS1_8OperatorE2ELi2EEENS1_10collective14CollectiveConvINS1_47MainloopSm100TmaUmmaWarpSpecializedImplicitGemmILS5_2ELi6ELi2ELi1ELi2EN4cute5tupleIJNSA_1CILi1EEESD_SD_EEEEENSB_IJNSC_ILi128EEENSB_IJSG_EEENSB_IJNSC_ILi64EEEEEEEEENS_10bfloat16_tESL_NSA_8TiledMMAINSA_8MMA_AtomIJNSA_20SM100_MMA_F16BF16_SSISL_SL_fLi128ELi128ELNSA_4UMMA5MajorE1ELSQ_1ELNSP_7ScaleInE0ELSR_0EEEEEENSA_6LayoutISE_NSB_IJNSC_ILi0EEESV_SV_EEEEENSB_IJNSA_10UnderscoreESY_SY_EEEEENS7_6detail27Sm100ImplicitGemmTileTraitsINSA_13SM90_TMA_LOADENSA_14ComposedLayoutINSA_7SwizzleILi3ELi4ELi3EEENSA_18smem_ptr_flag_bitsILi16EEENSU_INSB_IJSI_NSC_ILi8EEEEEENSB_IJSD_SI_EEEEEEEvEENS12_INSA_20SM90_TMA_LOAD_IM2COLES1D_vEEEENS_8epilogue10collective18CollectiveEpilogueINS1I_23Sm100TmaWarpSpecializedILi4ELi2ELi32ELb1ELb0EEEJSK_NSB_IJNSU_ISG_SD_EENSU_INSC_ILi32EEESD_EEEEESL_NSB_IJlNSB_IJSD_llEEESV_EEESL_S1S_NS1I_6fusion15FusionCallbacksIS1M_NS1T_17LinearCombinationISL_fSL_fLNS_15FloatRoundStyleE2EEESK_S1Q_JEEENSA_5SM1004TMEM4LOAD26SM100_TMEM_LOAD_32dp32b32xES13_NS14_INS15_ILi2ELi4ELi3EEES18_NSU_INSB_IJS19_S1O_EEENSB_IJS1O_SD_EEEEEEENSA_39AutoVectorizingCopyWithAssumedAlignmentILi128EEENSA_14SM90_TMA_STOREES27_S29_S29_EEEvvEEEEvNT_6ParamsE,"",@"SHT_CUDA_INFO"
	.sectionflags	@""
	.align	4


	//----- nvinfo : EIATTR_CUDA_API_VERSION
	.align		4
        /*0000*/ 	.byte	0x04, 0x37
        /*0002*/ 	.short	(.L_31 - .L_30)
.L_30:
        /*0004*/ 	.word	0x00000082


	//----- nvinfo : EIATTR_KPARAM_INFO
	.align		4
.L_31:
        /*0008*/ 	.byte	0x04, 0x17
        /*000a*/ 	.short	(.L_33 - .L_32)
.L_32:
        /*000c*/ 	.word	0x00000000
        /*0010*/ 	.short	0x0000
        /*0012*/ 	.short	0x0000
        /*0014*/ 	.byte	0x00, 0xf0, 0x01, 0x20


	//----- nvinfo : EIATTR_AT_ENTRY_FRAGMENTS
	.align		4
.L_33:
        /*0018*/ 	.byte	0x04, 0x4f
        /*001a*/ 	.short	(.L_35 - .L_34)


	//   ....[0]....
.L_34:
        /*001c*/ 	.word	0x00000006


	//----- nvinfo : EIATTR_RESERVED_SMEM_USED
	.align		4
.L_35:
        /*0020*/ 	.byte	0x01, 0x41
	.zero		2


	//----- nvinfo : EIATTR_SPARSE_MMA_MASK
	.align		4
        /*0024*/ 	.byte	0x03, 0x50
        /*0026*/ 	.short	0x0000


	//----- nvinfo : EIATTR_TCGEN05_1CTA_USED
	.align		4
        /*0028*/ 	.byte	0x01, 0x51
	.zero		2


	//----- nvinfo : EIATTR_MAXREG_COUNT
	.align		4
        /*002c*/ 	.byte	0x03, 0x1b
        /*002e*/ 	.short	0x00ff


	//----- nvinfo : EIATTR_NUM_BARRIERS
	.align		4
        /*0030*/ 	.byte	0x02, 0x4c
        /*0032*/ 	.byte	0x07
	.zero		1


	//----- nvinfo : EIATTR_EXTERNS
	.align		4
        /*0034*/ 	.byte	0x04, 0x0f
        /*0036*/ 	.short	(.L_37 - .L_36)


	//   ....[0]....
	.align		4
.L_36:
        /*0038*/ 	.word	index@(__assertfail)


	//----- nvinfo : EIATTR_MERCURY_ISA_VERSION
	.align		4
.L_37:
        /*003c*/ 	.byte	0x03, 0x5f
        /*003e*/ 	.short	0x0101


	//----- nvinfo : EIATTR_INT_WARP_WIDE_INSTR_OFFSETS
	.align		4
        /*0040*/ 	.byte	0x04, 0x31
        /*0042*/ 	.short	(.L_39 - .L_38)


	//   ....[0]....
.L_38:
        /*0044*/ 	.word	0x00003ec0


	//   ....[1]....
        /*0048*/ 	.word	0x00003ee0


	//   ....[2]....
        /*004c*/ 	.word	0x00003f10


	//   ....[3]....
        /*0050*/ 	.word	0x00004f50


	//   ....[4]....
        /*0054*/ 	.word	0x00004fb0


	//   ....[5]....
        /*0058*/ 	.word	0x00005090


	//   ....[6]....
        /*005c*/ 	.word	0x00005110


	//   ....[7]....
        /*0060*/ 	.word	0x00005210


	//   ....[8]....
        /*0064*/ 	.word	0x000052a0


	//   ....[9]....
        /*0068*/ 	.word	0x000053b0


	//   ....[10]....
        /*006c*/ 	.word	0x00005460


	//----- nvinfo : EIATTR_COOP_GROUP_MASK_REGIDS
	.align		4
.L_39:
        /*0070*/ 	.byte	0x04, 0x29
        /*0072*/ 	.short	(.L_41 - .L_40)


	//   ....[0]....
.L_40:
        /*0074*/ 	.word	0xffffffff


	//   ....[1]....
        /*0078*/ 	.word	0xffffffff


	//   ....[2]....
        /*007c*/ 	.word	0xffffffff


	//   ....[3]....
        /*0080*/ 	.word	0xffffffff


	//   ....[4]....
        /*0084*/ 	.word	0xffffffff


	//   ....[5]....
        /*0088*/ 	.word	0xffffffff


	//   ....[6]....
        /*008c*/ 	.word	0xffffffff


	//   ....[7]....
        /*0090*/ 	.word	0xffffffff


	//   ....[8]....
        /*0094*/ 	.word	0xffffffff


	//   ....[9]....
        /*0098*/ 	.word	0xffffffff


	//   ....[10]....
        /*009c*/ 	.word	0xffffffff


	//   ....[11]....
        /*00a0*/ 	.word	0xffffffff


	//----- nvinfo : EIATTR_COOP_GROUP_INSTR_OFFSETS
	.align		4
.L_41:
        /*00a4*/ 	.byte	0x04, 0x28
        /*00a6*/ 	.short	(.L_43 - .L_42)


	//   ....[0]....
.L_42:
        /*00a8*/ 	.word	0x00000090


	//   ....[1]....
        /*00ac*/ 	.word	0x00000500


	//   ....[2]....
        /*00b0*/ 	.word	0x000006b0


	//   ....[3]....
        /*00b4*/ 	.word	0x00000850


	//   ....[4]....
        /*00b8*/ 	.word	0x00000950


	//   ....[5]....
        /*00bc*/ 	.word	0x00000aa0


	//   ....[6]....
        /*00c0*/ 	.word	0x00002480


	//   ....[7]....
        /*00c4*/ 	.word	0x00003210


	//   ....[8]....
        /*00c8*/ 	.word	0x00003420


	//   ....[9]....
        /*00cc*/ 	.word	0x00003450


	//   ....[10]....
        /*00d0*/ 	.word	0x00003da0


	//   ....[11]....
        /*00d4*/ 	.word	0x00003fe0


	//----- nvinfo : EIATTR_VRC_CTA_INIT_COUNT
	.align		4
.L_43:
        /*00d8*/ 	.byte	0x02, 0x4a
        /*00da*/ 	.byte	0x80
	.zero		1


	//----- nvinfo : EIATTR_SYSCALL_OFFSETS
	.align		4
        /*00dc*/ 	.byte	0x04, 0x46
        /*00de*/ 	.short	(.L_45 - .L_44)


	//   ....[0]....
.L_44:
        /*00e0*/ 	.word	0x000064c0


	//   ....[1]....
        /*00e4*/ 	.word	0x000065b0


	//   ....[2]....
        /*00e8*/ 	.word	0x00006d80


	//   ....[3]....
        /*00ec*/ 	.word	0x00007a00


	//   ....[4]....
        /*00f0*/ 	.word	0x00008640


	//   ....[5]....
        /*00f4*/ 	.word	0x00009270


	//----- nvinfo : EIATTR_MBARRIER_INSTR_OFFSETS
	.align		4
.L_45:
        /*00f8*/ 	.byte	0x04, 0x39
        /*00fa*/ 	.short	(.L_47 - .L_46)


	//   ....[0]....
.L_46:
        /*00fc*/ 	.word	0x000005e0
        /*0100*/ 	.word	0x000000ff
        /*0104*/ 	.word	0x00000000
        /*0108*/ 	.short	0x0100
        /*010a*/ 	.byte	0x04
	.zero		1


	//   ....[1]....
        /*010c*/ 	.word	0x000005f0
        /*0110*/ 	.word	0x000000ff
        /*0114*/ 	.word	0x00000030
        /*0118*/ 	.short	0x0100
        /*011a*/ 	.byte	0x04
	.zero		1


	//   ....[2]....
        /*011c*/ 	.word	0x00000600
        /*0120*/ 	.word	0x000000ff
        /*0124*/ 	.word	0x00000008
        /*0128*/ 	.short	0x0100
        /*012a*/ 	.byte	0x04
	.zero		1


	//   ....[3]....
        /*012c*/ 	.word	0x00000610
        /*0130*/ 	.word	0x000000ff
        /*0134*/ 	.word	0x00000038
        /*0138*/ 	.short	0x0100
        /*013a*/ 	.byte	0x04
	.zero		1


	//   ....[4]....
        /*013c*/ 	.word	0x00000620
        /*0140*/ 	.word	0x000000ff
        /*0144*/ 	.word	0x00000010
        /*0148*/ 	.short	0x0100
        /*014a*/ 	.byte	0x04
	.zero		1


	//   ....[5]....
        /*014c*/ 	.word	0x00000630
        /*0150*/ 	.word	0x000000ff
        /*0154*/ 	.word	0x00000040
        /*0158*/ 	.short	0x0100
        /*015a*/ 	.byte	0x04
	.zero		1


	//   ....[6]....
        /*015c*/ 	.word	0x00000640
        /*0160*/ 	.word	0x000000ff
        /*0164*/ 	.word	0x00000018
        /*0168*/ 	.short	0x0100
        /*016a*/ 	.byte	0x04
	.zero		1


	//   ....[7]....
        /*016c*/ 	.word	0x00000650
        /*0170*/ 	.word	0x000000ff
        /*0174*/ 	.word	0x00000048
        /*0178*/ 	.short	0x0100
        /*017a*/ 	.byte	0x04
	.zero		1


	//   ....[8]....
        /*017c*/ 	.word	0x00000660
        /*0180*/ 	.word	0x000000ff
        /*0184*/ 	.word	0x00000020
        /*0188*/ 	.short	0x0100
        /*018a*/ 	.byte	0x04
	.zero		1


	//   ....[9]....
        /*018c*/ 	.word	0x00000670
        /*0190*/ 	.word	0x000000ff
        /*0194*/ 	.word	0x00000050
        /*0198*/ 	.short	0x0100
        /*019a*/ 	.byte	0x04
	.zero		1


	//   ....[10]....
        /*019c*/ 	.word	0x00000680
        /*01a0*/ 	.word	0x000000ff
        /*01a4*/ 	.word	0x00000028
        /*01a8*/ 	.short	0x0100
        /*01aa*/ 	.byte	0x04
	.zero		1


	//   ....[11]....
        /*01ac*/ 	.word	0x00000690
        /*01b0*/ 	.word	0x000000ff
        /*01b4*/ 	.word	0x00000058
        /*01b8*/ 	.short	0x0100
        /*01ba*/ 	.byte	0x04
	.zero		1


	//   ....[12]....
        /*01bc*/ 	.word	0x000007c0
        /*01c0*/ 	.word	0x000000ff
        /*01c4*/ 	.word	0x00000060
        /*01c8*/ 	.short	0x0100
        /*01ca*/ 	.byte	0x04
	.zero		1


	//   ....[13]....
        /*01cc*/ 	.word	0x000007d0
        /*01d0*/ 	.word	0x000000ff
        /*01d4*/ 	.word	0x00000080
        /*01d8*/ 	.short	0x0100
        /*01da*/ 	.byte	0x04
	.zero		1


	//   ....[14]....
        /*01dc*/ 	.word	0x000007e0
        /*01e0*/ 	.word	0x000000ff
        /*01e4*/ 	.word	0x00000068
        /*01e8*/ 	.short	0x0100
        /*01ea*/ 	.byte	0x04
	.zero		1


	//   ....[15]....
        /*01ec*/ 	.word	0x000007f0
        /*01f0*/ 	.word	0x000000ff
        /*01f4*/ 	.word	0x00000088
        /*01f8*/ 	.short	0x0100
        /*01fa*/ 	.byte	0x04
	.zero		1


	//   ....[16]....
        /*01fc*/ 	.word	0x00000800
        /*0200*/ 	.word	0x000000ff
        /*0204*/ 	.word	0x00000070
        /*0208*/ 	.short	0x0100
        /*020a*/ 	.byte	0x04
	.zero		1


	//   ....[17]....
        /*020c*/ 	.word	0x00000810
        /*0210*/ 	.word	0x000000ff
        /*0214*/ 	.word	0x00000090
        /*0218*/ 	.short	0x0100
        /*021a*/ 	.byte	0x04
	.zero		1


	//   ....[18]....
        /*021c*/ 	.word	0x00000820
        /*0220*/ 	.word	0x000000ff
        /*0224*/ 	.word	0x00000078
        /*0228*/ 	.short	0x0100
        /*022a*/ 	.byte	0x04
	.zero		1


	//   ....[19]....
        /*022c*/ 	.word	0x00000830
        /*0230*/ 	.word	0x000000ff
        /*0234*/ 	.word	0x00000098
        /*0238*/ 	.short	0x0100
        /*023a*/ 	.byte	0x04
	.zero		1


	//   ....[20]....
        /*023c*/ 	.word	0x00000920
        /*0240*/ 	.word	0x000000ff
        /*0244*/ 	.word	0x000000a0
        /*0248*/ 	.short	0x0100
        /*024a*/ 	.byte	0x06
	.zero		1


	//   ....[21]....
        /*024c*/ 	.word	0x00000930
        /*0250*/ 	.word	0x000000ff
        /*0254*/ 	.word	0x000000a8
        /*0258*/ 	.short	0x0100
        /*025a*/ 	.byte	0x06
	.zero		1


	//   ....[22]....
        /*025c*/ 	.word	0x00000a70
        /*0260*/ 	.word	0x000000ff
        /*0264*/ 	.word	0x000000b0
        /*0268*/ 	.short	0x0100
        /*026a*/ 	.byte	0x06
	.zero		1


	//   ....[23]....
        /*026c*/ 	.word	0x00000a80
        /*0270*/ 	.word	0x000000ff
        /*0274*/ 	.word	0x000000b8
        /*0278*/ 	.short	0x0100
        /*027a*/ 	.byte	0x06
	.zero		1


	//   ....[24]....
        /*027c*/ 	.word	0x00000bd0
        /*0280*/ 	.word	0x000000ff
        /*0284*/ 	.word	0x000000c0
        /*0288*/ 	.short	0x0100
        /*028a*/ 	.byte	0x04
	.zero		1


	//   ....[25]....
        /*028c*/ 	.word	0x00000be0
        /*0290*/ 	.word	0x000000ff
        /*0294*/ 	.word	0x000000d0
        /*0298*/ 	.short	0x0100
        /*029a*/ 	.byte	0x04
	.zero		1


	//   ....[26]....
        /*029c*/ 	.word	0x00000bf0
        /*02a0*/ 	.word	0x000000ff
        /*02a4*/ 	.word	0x000000c8
        /*02a8*/ 	.short	0x0100
        /*02aa*/ 	.byte	0x04
	.zero		1


	//   ....[27]....
        /*02ac*/ 	.word	0x00000c00
        /*02b0*/ 	.word	0x000000ff
        /*02b4*/ 	.word	0x000000d8
        /*02b8*/ 	.short	0x0100
        /*02ba*/ 	.byte	0x04
	.zero		1


	//   ....[28]....
        /*02bc*/ 	.word	0x000017b0
        /*02c0*/ 	.word	0x000000ff
        /*02c4*/ 	.word	0x00000030
        /*02c8*/ 	.short	0x010a
        /*02ca*/ 	.byte	0x07
	.zero		1


	//   ....[29]....
        /*02cc*/ 	.word	0x00001b00
        /*02d0*/ 	.word	0x000000ff
        /*02d4*/ 	.word	0x00000030
        /*02d8*/ 	.short	0x010a
        /*02da*/ 	.byte	0x29
	.zero		1


	//   ....[30]....
        /*02dc*/ 	.word	0x00001c70
        /*02e0*/ 	.word	0x000000ff
        /*02e4*/ 	.word	0x00000030
        /*02e8*/ 	.short	0x010a
        /*02ea*/ 	.byte	0x08
	.zero		1


	//   ....[31]....
        /*02ec*/ 	.word	0x00001f00
        /*02f0*/ 	.word	0x000000ff
        /*02f4*/ 	.word	0x000000a8
        /*02f8*/ 	.short	0x0101
        /*02fa*/ 	.byte	0x26
	.zero		1


	//   ....[32]....
        /*02fc*/ 	.word	0x00001f30
        /*0300*/ 	.word	0x000000ff
        /*0304*/ 	.word	0x00000030
        /*0308*/ 	.short	0x010a
        /*030a*/ 	.byte	0x04
	.zero		1


	//   ....[33]....
        /*030c*/ 	.word	0x00002090
        /*0310*/ 	.word	0x000000ff
        /*0314*/ 	.word	0x00000030
        /*0318*/ 	.short	0x010a
        /*031a*/ 	.byte	0x1d
	.zero		1


	//   ....[34]....
        /*031c*/ 	.word	0x00002200
        /*0320*/ 	.word	0x000000ff
        /*0324*/ 	.word	0x00000030
        /*0328*/ 	.short	0x010a
        /*032a*/ 	.byte	0x09
	.zero		1


	//   ....[35]....
        /*032c*/ 	.word	0x00002490
        /*0330*/ 	.word	0x000000ff
        /*0334*/ 	.word	0x000000b0
        /*0338*/ 	.short	0x010a
        /*033a*/ 	.byte	0x26
	.zero		1


	//   ....[36]....
        /*033c*/ 	.word	0x00002550
        /*0340*/ 	.word	0x000000ff
        /*0344*/ 	.word	0x00000000
        /*0348*/ 	.short	0x0101
        /*034a*/ 	.byte	0x04
	.zero		1


	//   ....[37]....
        /*034c*/ 	.word	0x00002b40
        /*0350*/ 	.word	0x000000ff
        /*0354*/ 	.word	0x00000000
        /*0358*/ 	.short	0x010a
        /*035a*/ 	.byte	0x04
	.zero		1


	//   ....[38]....
        /*035c*/ 	.word	0x00002be0
        /*0360*/ 	.word	0x000000ff
        /*0364*/ 	.word	0x00000000
        /*0368*/ 	.short	0x010a
        /*036a*/ 	.byte	0x05
	.zero		1


	//   ....[39]....
        /*036c*/ 	.word	0x00002c80
        /*0370*/ 	.word	0x000000ff
        /*0374*/ 	.word	0x00000000
        /*0378*/ 	.short	0x010a
        /*037a*/ 	.byte	0x05
	.zero		1


	//   ....[40]....
        /*037c*/ 	.word	0x00002d20
        /*0380*/ 	.word	0x000000ff
        /*0384*/ 	.word	0x00000000
        /*0388*/ 	.short	0x010a
        /*038a*/ 	.byte	0x05
	.zero		1


	//   ....[41]....
        /*038c*/ 	.word	0x00002dc0
        /*0390*/ 	.word	0x000000ff
        /*0394*/ 	.word	0x00000000
        /*0398*/ 	.short	0x010a
        /*039a*/ 	.byte	0x05
	.zero		1


	//   ....[42]....
        /*039c*/ 	.word	0x00002e70
        /*03a0*/ 	.word	0x00000000
        /*03a4*/ 	.word	0x00000000
        /*03a8*/ 	.short	0x010a
        /*03aa*/ 	.byte	0xff
	.zero		1


	//   ....[43]....
        /*03ac*/ 	.word	0x00002fc0
        /*03b0*/ 	.word	0x000000ff
        /*03b4*/ 	.word	0x000000b8
        /*03b8*/ 	.short	0x010a
        /*03ba*/ 	.byte	0x04
	.zero		1


	//   ....[44]....
        /*03bc*/ 	.word	0x00003060
        /*03c0*/ 	.word	0x000000ff
        /*03c4*/ 	.word	0x000000b0
        /*03c8*/ 	.short	0x010a
        /*03ca*/ 	.byte	0x04
	.zero		1


	//   ....[45]....
        /*03cc*/ 	.word	0x00003100
        /*03d0*/ 	.word	0x000000ff
        /*03d4*/ 	.word	0x00000000
        /*03d8*/ 	.short	0x0101
        /*03da*/ 	.byte	0x05
	.zero		1


	//   ....[46]....
        /*03dc*/ 	.word	0x00003140
        /*03e0*/ 	.word	0x000000ff
        /*03e4*/ 	.word	0x000000b8
        /*03e8*/ 	.short	0x0106
        /*03ea*/ 	.byte	0x04
	.zero		1


	//   ....[47]....
        /*03ec*/ 	.word	0x00003180
        /*03f0*/ 	.word	0x00000000
        /*03f4*/ 	.word	0x000000b8
        /*03f8*/ 	.short	0x010a
        /*03fa*/ 	.byte	0xff
	.zero		1


	//   ....[48]....
        /*03fc*/ 	.word	0x000036e0
        /*0400*/ 	.word	0x000000ff
        /*0404*/ 	.word	0x000000b0
        /*0408*/ 	.short	0x010a
        /*040a*/ 	.byte	0x15
	.zero		1


	//   ....[49]....
        /*040c*/ 	.word	0x00003790
        /*0410*/ 	.word	0x000000ff
        /*0414*/ 	.word	0x00000000
        /*0418*/ 	.short	0x0101
        /*041a*/ 	.byte	0x23
	.zero		1


	//   ....[50]....
        /*041c*/ 	.word	0x000037a0
        /*0420*/ 	.word	0x000000ff
        /*0424*/ 	.word	0x000000d0
        /*0428*/ 	.short	0x010a
        /*042a*/ 	.byte	0x19
	.zero		1


	//   ....[51]....
        /*042c*/ 	.word	0x00003830
        /*0430*/ 	.word	0x000000ff
        /*0434*/ 	.word	0x00000000
        /*0438*/ 	.short	0x010a
        /*043a*/ 	.byte	0x04
	.zero		1


	//   ....[52]....
        /*043c*/ 	.word	0x000038d0
        /*0440*/ 	.word	0x000000ff
        /*0444*/ 	.word	0x00000000
        /*0448*/ 	.short	0x010a
        /*044a*/ 	.byte	0x11
	.zero		1


	//   ....[53]....
        /*044c*/ 	.word	0x00003a20
        /*0450*/ 	.word	0x000000ff
        /*0454*/ 	.word	0x00000000
        /*0458*/ 	.short	0x010a
        /*045a*/ 	.byte	0x04
	.zero		1


	//   ....[54]....
        /*045c*/ 	.word	0x00003cf0
        /*0460*/ 	.word	0x000000ff
        /*0464*/ 	.word	0x00000000
        /*0468*/ 	.short	0x010a
        /*046a*/ 	.byte	0x04
	.zero		1


	//   ....[55]....
        /*046c*/ 	.word	0x00003d80
        /*0470*/ 	.word	0x000000ff
        /*0474*/ 	.word	0x00000000
        /*0478*/ 	.short	0x010a
        /*047a*/ 	.byte	0x04
	.zero		1


	//   ....[56]....
        /*047c*/ 	.word	0x00004480
        /*0480*/ 	.word	0x000000ff
        /*0484*/ 	.word	0x000000b0
        /*0488*/ 	.short	0x010a
        /*048a*/ 	.byte	0x1f
	.zero		1


	//   ....[57]....
        /*048c*/ 	.word	0x00004520
        /*0490*/ 	.word	0x000000ff
        /*0494*/ 	.word	0x00000000
        /*0498*/ 	.short	0x0101
        /*049a*/ 	.byte	0x38
	.zero		1


	//   ....[58]....
        /*049c*/ 	.word	0x00004a40
        /*04a0*/ 	.word	0x000000ff
        /*04a4*/ 	.word	0x000000a8
        /*04a8*/ 	.short	0x010a
        /*04aa*/ 	.byte	0x1f
	.zero		1


	//   ....[59]....
        /*04ac*/ 	.word	0x00004ef0
        /*04b0*/ 	.word	0x000000ff
        /*04b4*/ 	.word	0x00000080
        /*04b8*/ 	.short	0x010a
        /*04ba*/ 	.byte	0x1f
	.zero		1


	//   ....[60]....
        /*04bc*/ 	.word	0x00005040
        /*04c0*/ 	.word	0x000000ff
        /*04c4*/ 	.word	0x00000060
        /*04c8*/ 	.short	0x010b
        /*04ca*/ 	.byte	0x1f
	.zero		1


	//   ....[61]....
        /*04cc*/ 	.word	0x00005050
        /*04d0*/ 	.word	0x000000ff
        /*04d4*/ 	.word	0x00000000
        /*04d8*/ 	.short	0x0101
        /*04da*/ 	.byte	0x3d
	.zero		1


	//   ....[62]....
        /*04dc*/ 	.word	0x00005060
        /*04e0*/ 	.word	0x000000ff
        /*04e4*/ 	.word	0x00000088
        /*04e8*/ 	.short	0x010a
        /*04ea*/ 	.byte	0x1f
	.zero		1


	//   ....[63]....
        /*04ec*/ 	.word	0x000051c0
        /*04f0*/ 	.word	0x000000ff
        /*04f4*/ 	.word	0x00000068
        /*04f8*/ 	.short	0x010b
        /*04fa*/ 	.byte	0x1f
	.zero		1


	//   ....[64]....
        /*04fc*/ 	.word	0x000051d0
        /*0500*/ 	.word	0x000000ff
        /*0504*/ 	.word	0x00000000
        /*0508*/ 	.short	0x0101
        /*050a*/ 	.byte	0x3c
	.zero		1


	//   ....[65]....
        /*050c*/ 	.word	0x000051e0
        /*0510*/ 	.word	0x000000ff
        /*0514*/ 	.word	0x00000090
        /*0518*/ 	.short	0x010a
        /*051a*/ 	.byte	0x1f
	.zero		1


	//   ....[66]....
        /*051c*/ 	.word	0x00005360
        /*0520*/ 	.word	0x000000ff
        /*0524*/ 	.word	0x00000070
        /*0528*/ 	.short	0x010b
        /*052a*/ 	.byte	0x1f
	.zero		1


	//   ....[67]....
        /*052c*/ 	.word	0x00005370
        /*0530*/ 	.word	0x000000ff
        /*0534*/ 	.word	0x00000000
        /*0538*/ 	.short	0x0101
        /*053a*/ 	.byte	0x3b
	.zero		1


	//   ....[68]....
        /*053c*/ 	.word	0x00005380
        /*0540*/ 	.word	0x000000ff
        /*0544*/ 	.word	0x00000098
        /*0548*/ 	.short	0x010a
        /*054a*/ 	.byte	0x1f
	.zero		1


	//   ....[69]....
        /*054c*/ 	.word	0x00005530
        /*0550*/ 	.word	0x000000ff
        /*0554*/ 	.word	0x00000078
        /*0558*/ 	.short	0x010b
        /*055a*/ 	.byte	0x1f
	.zero		1


	//   ....[70]....
        /*055c*/ 	.word	0x00005540
        /*0560*/ 	.word	0x000000ff
        /*0564*/ 	.word	0x00000000
        /*0568*/ 	.short	0x0101
        /*056a*/ 	.byte	0x3a
	.zero		1


	//   ....[71]....
        /*056c*/ 	.word	0x00005570
        /*0570*/ 	.word	0x000000ff
        /*0574*/ 	.word	0x00000080
        /*0578*/ 	.short	0x010a
        /*057a*/ 	.byte	0x1f
	.zero		1


	//   ....[72]....
        /*057c*/ 	.word	0x00005590
        /*0580*/ 	.word	0x000000ff
        /*0584*/ 	.word	0x00000088
        /*0588*/ 	.short	0x010a
        /*058a*/ 	.byte	0x1f
	.zero		1


	//   ....[73]....
        /*058c*/ 	.word	0x000055b0
        /*0590*/ 	.word	0x000000ff
        /*0594*/ 	.word	0x00000090
        /*0598*/ 	.short	0x010a
        /*059a*/ 	.byte	0x1f
	.zero		1


	//   ....[74]....
        /*059c*/ 	.word	0x000055f0
        /*05a0*/ 	.word	0x00000000
        /*05a4*/ 	.word	0x00000098
        /*05a8*/ 	.short	0x010a
        /*05aa*/ 	.byte	0xff
	.zero		1


	//   ....[75]....
        /*05ac*/ 	.word	0x00005950
        /*05b0*/ 	.word	0x000000ff
        /*05b4*/ 	.word	0x000000b0
        /*05b8*/ 	.short	0x010a
        /*05ba*/ 	.byte	0x30
	.zero		1


	//   ....[76]....
        /*05bc*/ 	.word	0x00005a20
        /*05c0*/ 	.word	0x000000ff
        /*05c4*/ 	.word	0x00000000
        /*05c8*/ 	.short	0x0101
        /*05ca*/ 	.byte	0x04
	.zero		1


	//   ....[77]....
        /*05cc*/ 	.word	0x00006a40
        /*05d0*/ 	.word	0x000000ff
        /*05d4*/ 	.word	0x00000060
        /*05d8*/ 	.short	0x010a
        /*05da*/ 	.byte	0x30
	.zero		1


	//   ....[78]....
        /*05dc*/ 	.word	0x00006a80
        /*05e0*/ 	.word	0x00000063
        /*05e4*/ 	.word	0x000000c0
        /*05e8*/ 	.short	0x010a
        /*05ea*/ 	.byte	0xff
	.zero		1


	//   ....[79]....
        /*05ec*/ 	.word	0x00006b70
        /*05f0*/ 	.word	0x000000ff
        /*05f4*/ 	.word	0x00000060
        /*05f8*/ 	.short	0x010a
        /*05fa*/ 	.byte	0x30
	.zero		1


	//   ....[80]....
        /*05fc*/ 	.word	0x00006c60
        /*0600*/ 	.word	0x00000063
        /*0604*/ 	.word	0x000000c0
        /*0608*/ 	.short	0x010a
        /*060a*/ 	.byte	0xff
	.zero		1


	//   ....[81]....
        /*060c*/ 	.word	0x00007730
        /*0610*/ 	.word	0x00000000
        /*0614*/ 	.word	0x00000000
        /*0618*/ 	.short	0x0101
        /*061a*/ 	.byte	0xff
	.zero		1


	//   ....[82]....
        /*061c*/ 	.word	0x00007740
        /*0620*/ 	.word	0x00000003
        /*0624*/ 	.word	0x00000060
        /*0628*/ 	.short	0x010a
        /*062a*/ 	.byte	0xff
	.zero		1


	//   ....[83]....
        /*062c*/ 	.word	0x00007820
        /*0630*/ 	.word	0x00000003
        /*0634*/ 	.word	0x00000060
        /*0638*/ 	.short	0x010a
        /*063a*/ 	.byte	0xff
	.zero		1


	//   ....[84]....
        /*063c*/ 	.word	0x00008370
        /*0640*/ 	.word	0x0000003d
        /*0644*/ 	.word	0x00000000
        /*0648*/ 	.short	0x0101
        /*064a*/ 	.byte	0xff
	.zero		1


	//   ....[85]....
        /*064c*/ 	.word	0x00008390
        /*0650*/ 	.word	0x0000003e
        /*0654*/ 	.word	0x00000060
        /*0658*/ 	.short	0x010a
        /*065a*/ 	.byte	0xff
	.zero		1


	//   ....[86]....
        /*065c*/ 	.word	0x00008460
        /*0660*/ 	.word	0x0000003e
        /*0664*/ 	.word	0x00000060
        /*0668*/ 	.short	0x010a
        /*066a*/ 	.byte	0xff
	.zero		1


	//   ....[87]....
        /*066c*/ 	.word	0x00008fa0
        /*0670*/ 	.word	0x0000003d
        /*0674*/ 	.word	0x00000000
        /*0678*/ 	.short	0x0101
        /*067a*/ 	.byte	0xff
	.zero		1


	//   ....[88]....
        /*067c*/ 	.word	0x00008fc0
        /*0680*/ 	.word	0x0000003e
        /*0684*/ 	.word	0x00000060
        /*0688*/ 	.short	0x010a
        /*068a*/ 	.byte	0xff
	.zero		1


	//   ....[89]....
        /*068c*/ 	.word	0x00009090
        /*0690*/ 	.word	0x0000003e
        /*0694*/ 	.word	0x00000060
        /*0698*/ 	.short	0x010a
        /*069a*/ 	.byte	0xff
	.zero		1


	//   ....[90]....
        /*069c*/ 	.word	0x000094b0
        /*06a0*/ 	.word	0x000000ff
        /*06a4*/ 	.word	0x00000000
        /*06a8*/ 	.short	0x0101
        /*06aa*/ 	.byte	0x04
	.zero		1


	//   ....[91]....
        /*06ac*/ 	.word	0x00009c40
        /*06b0*/ 	.word	0x00000003
        /*06b4*/ 	.word	0x00000000
        /*06b8*/ 	.short	0x0101
        /*06ba*/ 	.byte	0xff
	.zero		1


	//   ....[92]....
        /*06bc*/ 	.word	0x00009ec0
        /*06c0*/ 	.word	0x000000ff
        /*06c4*/ 	.word	0x00000000
        /*06c8*/ 	.short	0x0101
        /*06ca*/ 	.byte	0x04
	.zero		1


	//   ....[93]....
        /*06cc*/ 	.word	0x00009ef0
        /*06d0*/ 	.word	0x00000000
        /*06d4*/ 	.word	0x00000030
        /*06d8*/ 	.short	0x010a
        /*06da*/ 	.byte	0xff
	.zero		1


	//   ....[94]....
        /*06dc*/ 	.word	0x00009f50
        /*06e0*/ 	.word	0x00000000
        /*06e4*/ 	.word	0x00000030
        /*06e8*/ 	.short	0x010a
        /*06ea*/ 	.byte	0xff
	.zero		1


	//   ....[95]....
        /*06ec*/ 	.word	0x00009fb0
        /*06f0*/ 	.word	0x00000000
        /*06f4*/ 	.word	0x000000b0
        /*06f8*/ 	.short	0x010a
        /*06fa*/ 	.byte	0xff
	.zero		1


	//   ....[96]....
        /*06fc*/ 	.word	0x0000a010
        /*0700*/ 	.word	0x00000000
        /*0704*/ 	.word	0x00000000
        /*0708*/ 	.short	0x010a
        /*070a*/ 	.byte	0xff
	.zero		1


	//   ....[97]....
        /*070c*/ 	.word	0x0000a070
        /*0710*/ 	.word	0x00000000
        /*0714*/ 	.word	0x00000000
        /*0718*/ 	.short	0x010a
        /*071a*/ 	.byte	0xff
	.zero		1


	//   ....[98]....
        /*071c*/ 	.word	0x0000a0d0
        /*0720*/ 	.word	0x00000000
        /*0724*/ 	.word	0x00000000
        /*0728*/ 	.short	0x010a
        /*072a*/ 	.byte	0xff
	.zero		1


	//   ....[99]....
        /*072c*/ 	.word	0x0000a130
        /*0730*/ 	.word	0x00000000
        /*0734*/ 	.word	0x00000000
        /*0738*/ 	.short	0x010a
        /*073a*/ 	.byte	0xff
	.zero		1


	//   ....[100]....
        /*073c*/ 	.word	0x0000a190
        /*0740*/ 	.word	0x00000000
        /*0744*/ 	.word	0x00000000
        /*0748*/ 	.short	0x010a
        /*074a*/ 	.byte	0xff
	.zero		1


	//   ....[101]....
        /*074c*/ 	.word	0x0000a1f0
        /*0750*/ 	.word	0x00000004
        /*0754*/ 	.word	0x000000b8
        /*0758*/ 	.short	0x010a
        /*075a*/ 	.byte	0xff
	.zero		1


	//   ....[102]....
        /*075c*/ 	.word	0x0000a250
        /*0760*/ 	.word	0x00000004
        /*0764*/ 	.word	0x000000b0
        /*0768*/ 	.short	0x010a
        /*076a*/ 	.byte	0xff
	.zero		1


	//   ....[103]....
        /*076c*/ 	.word	0x0000a2b0
        /*0770*/ 	.word	0x00000000
        /*0774*/ 	.word	0x000000b0
        /*0778*/ 	.short	0x010a
        /*077a*/ 	.byte	0xff
	.zero		1


	//   ....[104]....
        /*077c*/ 	.word	0x0000a310
        /*0780*/ 	.word	0x00000005
        /*0784*/ 	.word	0x000000d0
        /*0788*/ 	.short	0x010a
        /*078a*/ 	.byte	0xff
	.zero		1


	//   ....[105]....
        /*078c*/ 	.word	0x0000a370
        /*0790*/ 	.word	0x00000000
        /*0794*/ 	.word	0x00000000
        /*0798*/ 	.short	0x010a
        /*079a*/ 	.byte	0xff
	.zero		1


	//   ....[106]....
        /*079c*/ 	.word	0x0000a3d0
        /*07a0*/ 	.word	0x00000000
        /*07a4*/ 	.word	0x00000000
        /*07a8*/ 	.short	0x010a
        /*07aa*/ 	.byte	0xff
	.zero		1


	//   ....[107]....
        /*07ac*/ 	.word	0x0000a430
        /*07b0*/ 	.word	0x00000000
        /*07b4*/ 	.word	0x00000000
        /*07b8*/ 	.short	0x010a
        /*07ba*/ 	.byte	0xff
	.zero		1


	//   ....[108]....
        /*07bc*/ 	.word	0x0000a490
        /*07c0*/ 	.word	0x00000000
        /*07c4*/ 	.word	0x000000b0
        /*07c8*/ 	.short	0x010a
        /*07ca*/ 	.byte	0xff
	.zero		1


	//   ....[109]....
        /*07cc*/ 	.word	0x0000a4f0
        /*07d0*/ 	.word	0x00000003
        /*07d4*/ 	.word	0x000000a8
        /*07d8*/ 	.short	0x010a
        /*07da*/ 	.byte	0xff
	.zero		1


	//   ....[110]....
        /*07dc*/ 	.word	0x0000a550
        /*07e0*/ 	.word	0x00000000
        /*07e4*/ 	.word	0x00000080
        /*07e8*/ 	.short	0x010a
        /*07ea*/ 	.byte	0xff
	.zero		1


	//   ....[111]....
        /*07ec*/ 	.word	0x0000a5b0
        /*07f0*/ 	.word	0x00000000
        /*07f4*/ 	.word	0x00000088
        /*07f8*/ 	.short	0x010a
        /*07fa*/ 	.byte	0xff
	.zero		1


	//   ....[112]....
        /*07fc*/ 	.word	0x0000a610
        /*0800*/ 	.word	0x00000000
        /*0804*/ 	.word	0x00000090
        /*0808*/ 	.short	0x010a
        /*080a*/ 	.byte	0xff
	.zero		1


	//   ....[113]....
        /*080c*/ 	.word	0x0000a670
        /*0810*/ 	.word	0x00000000
        /*0814*/ 	.word	0x00000098
        /*0818*/ 	.short	0x010a
        /*081a*/ 	.byte	0xff
	.zero		1


	//   ....[114]....
        /*081c*/ 	.word	0x0000a6d0
        /*0820*/ 	.word	0x00000000
        /*0824*/ 	.word	0x00000080
        /*0828*/ 	.short	0x010a
        /*082a*/ 	.byte	0xff
	.zero		1


	//   ....[115]....
        /*082c*/ 	.word	0x0000a730
        /*0830*/ 	.word	0x00000000
        /*0834*/ 	.word	0x00000088
        /*0838*/ 	.short	0x010a
        /*083a*/ 	.byte	0xff
	.zero		1


	//   ....[116]....
        /*083c*/ 	.word	0x0000a790
        /*0840*/ 	.word	0x00000000
        /*0844*/ 	.word	0x00000090
        /*0848*/ 	.short	0x010a
        /*084a*/ 	.byte	0xff
	.zero		1


	//   ....[117]....
        /*084c*/ 	.word	0x0000a7f0
        /*0850*/ 	.word	0x00000000
        /*0854*/ 	.word	0x000000b0
        /*0858*/ 	.short	0x010a
        /*085a*/ 	.byte	0xff
	.zero		1


	//   ....[118]....
        /*085c*/ 	.word	0x0000a850
        /*0860*/ 	.word	0x00000002
        /*0864*/ 	.word	0x00000060
        /*0868*/ 	.short	0x010a
        /*086a*/ 	.byte	0xff
	.zero		1


	//   ....[119]....
        /*086c*/ 	.word	0x0000a8a0
        /*0870*/ 	.word	0x00000063
        /*0874*/ 	.word	0x000000c0
        /*0878*/ 	.short	0x010a
        /*087a*/ 	.byte	0xff
	.zero		1


	//   ....[120]....
        /*087c*/ 	.word	0x0000a8f0
        /*0880*/ 	.word	0x00000003
        /*0884*/ 	.word	0x00000060
        /*0888*/ 	.short	0x010a
        /*088a*/ 	.byte	0xff
	.zero		1


	//   ....[121]....
        /*088c*/ 	.word	0x0000a940
        /*0890*/ 	.word	0x0000003e
        /*0894*/ 	.word	0x00000060
        /*0898*/ 	.short	0x010a
        /*089a*/ 	.byte	0xff
	.zero		1


	//   ....[122]....
        /*089c*/ 	.word	0x0000a990
        /*08a0*/ 	.word	0x0000003e
        /*08a4*/ 	.word	0x00000060
        /*08a8*/ 	.short	0x010a
        /*08aa*/ 	.byte	0xff
	.zero		1


	//----- nvinfo : EIATTR_NUM_MBARRIERS
	.align		4
.L_47:
        /*08ac*/ 	.byte	0x03, 0x38
        /*08ae*/ 	.short	0x001c


	//----- nvinfo : EIATTR_EXIT_INSTR_OFFSETS
	.align		4
        /*08b0*/ 	.byte	0x04, 0x1c
        /*08b2*/ 	.short	(.L_49 - .L_48)


	//   ....[0]....
.L_48:
        /*08b4*/ 	.word	0x00002ea0


	//   ....[1]....
        /*08b8*/ 	.word	0x00003150


	//   ....[2]....
        /*08bc*/ 	.word	0x000031b0


	//   ....[3]....
        /*08c0*/ 	.word	0x00003ff0


	//   ....[4]....
        /*08c4*/ 	.word	0x00005620


	//   ....[5]....
        /*08c8*/ 	.word	0x00005660


	//   ....[6]....
        /*08cc*/ 	.word	0x00009da0


	//   ....[7]....
        /*08d0*/ 	.word	0x00009e20


	//   ....[8]....
        /*08d4*/ 	.word	0x00009e50


	//   ....[9]....
        /*08d8*/ 	.word	0x00009ed0


	//----- nvinfo : EIATTR_MAX_THREADS
	.align		4
.L_49:
        /*08dc*/ 	.byte	0x04, 0x05
        /*08de*/ 	.short	(.L_51 - .L_50)
.L_50:
        /*08e0*/ 	.word	0x00000100
        /*08e4*/ 	.word	0x00000001
        /*08e8*/ 	.word	0x00000001


	//----- nvinfo : EIATTR_CRS_STACK_SIZE
	.align		4
.L_51:
        /*08ec*/ 	.byte	0x04, 0x1e
        /*08ee*/ 	.short	(.L_53 - .L_52)
.L_52:
        /*08f0*/ 	.word	0x00000000


	//----- nvinfo : EIATTR_CBANK_PARAM_SIZE
	.align		4
.L_53:
        /*08f4*/ 	.byte	0x03, 0x19
        /*08f6*/ 	.short	0x0800


	//----- nvinfo : EIATTR_PARAM_CBANK
	.align		4
        /*08f8*/ 	.byte	0x04, 0x0a
        /*08fa*/ 	.short	(.L_55 - .L_54)
	.align		4
.L_54:
        /*08fc*/ 	.word	index@(.nv.constant0._ZN7cutlass13device_kernelINS_4conv6kernel13ConvUniversalINS1_16ConvProblemShapeILNS1_8OperatorE2ELi2EEENS1_10collective14CollectiveConvINS1_47MainloopSm100TmaUmmaWarpSpecializedImplicitGemmILS5_2ELi6ELi2ELi1ELi2EN4cute5tupleIJNSA_1CILi1EEESD_SD_EEEEENSB_IJNSC_ILi128EEENSB_IJSG_EEENSB_IJNSC_ILi64EEEEEEEEENS_10bfloat16_tESL_NSA_8TiledMMAINSA_8MMA_AtomIJNSA_20SM100_MMA_F16BF16_SSISL_SL_fLi128ELi128ELNSA_4UMMA5MajorE1ELSQ_1ELNSP_7ScaleInE0ELSR_0EEEEEENSA_6LayoutISE_NSB_IJNSC_ILi0EEESV_SV_EEEEENSB_IJNSA_10UnderscoreESY_SY_EEEEENS7_6detail27Sm100ImplicitGemmTileTraitsINSA_13SM90_TMA_LOADENSA_14ComposedLayoutINSA_7SwizzleILi3ELi4ELi3EEENSA_18smem_ptr_flag_bitsILi16EEENSU_INSB_IJSI_NSC_ILi8EEEEEENSB_IJSD_SI_EEEEEEEvEENS12_INSA_20SM90_TMA_LOAD_IM2COLES1D_vEEEENS_8epilogue10collective18CollectiveEpilogueINS1I_23Sm100TmaWarpSpecializedILi4ELi2ELi32ELb1ELb0EEEJSK_NSB_IJNSU_ISG_SD_EENSU_INSC_ILi32EEESD_EEEEESL_NSB_IJlNSB_IJSD_llEEESV_EEESL_S1S_NS1I_6fusion15FusionCallbacksIS1M_NS1T_17LinearCombinationISL_fSL_fLNS_15FloatRoundStyleE2EEESK_S1Q_JEEENSA_5SM1004TMEM4LOAD26SM100_TMEM_LOAD_32dp32b32xES13_NS14_INS15_ILi2ELi4ELi3EEES18_NSU_INSB_IJS19_S1O_EEENSB_IJS1O_SD_EEEEEEENSA_39AutoVectorizingCopyWithAssumedAlignmentILi128EEENSA_14SM90_TMA_STOREES27_S29_S29_EEEvvEEEEvNT_6ParamsE)
        /*0900*/ 	.short	0x0380
        /*0902*/ 	.short	0x0800


	//----- nvinfo : EIATTR_SW_WAR
	.align		4
.L_55:
        /*0904*/ 	.byte	0x04, 0x36
        /*0906*/ 	.short	(.L_57 - .L_56)
.L_56:
        /*0908*/ 	.word	0x00000008
.L_57:


//--------------------- .nv.callgraph             --------------------------
	.section	.nv.callgraph,"",@"SHT_CUDA_CALLGRAPH"
	.align	4
	.sectionentsize	8
	.align		4
        /*0000*/ 	.word	0x00000000
	.align		4
        /*0004*/ 	.word	0xffffffff
	.align		4
        /*0008*/ 	.word	index@(_ZN7cutlass13device_kernelINS_4conv6kernel13ConvUniversalINS1_16ConvProblemShapeILNS1_8OperatorE2ELi2EEENS1_10collective14CollectiveConvINS1_47MainloopSm100TmaUmmaWarpSpecializedImplicitGemmILS5_2ELi6ELi2ELi1ELi2EN4cute5tupleIJNSA_1CILi1EEESD_SD_EEEEENSB_IJNSC_ILi128EEENSB_IJSG_EEENSB_IJNSC_ILi64EEEEEEEEENS_10bfloat16_tESL_NSA_8TiledMMAINSA_8MMA_AtomIJNSA_20SM100_MMA_F16BF16_SSISL_SL_fLi128ELi128ELNSA_4UMMA5MajorE1ELSQ_1ELNSP_7ScaleInE0ELSR_0EEEEEENSA_6LayoutISE_NSB_IJNSC_ILi0EEESV_SV_EEEEENSB_IJNSA_10UnderscoreESY_SY_EEEEENS7_6detail27Sm100ImplicitGemmTileTraitsINSA_13SM90_TMA_LOADENSA_14ComposedLayoutINSA_7SwizzleILi3ELi4ELi3EEENSA_18smem_ptr_flag_bitsILi16EEENSU_INSB_IJSI_NSC_ILi8EEEEEENSB_IJSD_SI_EEEEEEEvEENS12_INSA_20SM90_TMA_LOAD_IM2COLES1D_vEEEENS_8epilogue10collective18CollectiveEpilogueINS1I_23Sm100TmaWarpSpecializedILi4ELi2ELi32ELb1ELb0EEEJSK_NSB_IJNSU_ISG_SD_EENSU_INSC_ILi32EEESD_EEEEESL_NSB_IJlNSB_IJSD_llEEESV_EEESL_S1S_NS1I_6fusion15FusionCallbacksIS1M_NS1T_17LinearCombinationISL_fSL_fLNS_15FloatRoundStyleE2EEESK_S1Q_JEEENSA_5SM1004TMEM4LOAD26SM100_TMEM_LOAD_32dp32b32xES13_NS14_INS15_ILi2ELi4ELi3EEES18_NSU_INSB_IJS19_S1O_EEENSB_IJS1O_SD_EEEEEEENSA_39AutoVectorizingCopyWithAssumedAlignmentILi128EEENSA_14SM90_TMA_STOREES27_S29_S29_EEEvvEEEEvNT_6ParamsE)
	.align		4
        /*000c*/ 	.word	index@(__assertfail)
	.align		4
        /*0010*/ 	.word	0x00000000
	.align		4
        /*0014*/ 	.word	0xfffffffe
	.align		4
        /*0018*/ 	.word	0x00000000
	.align		4
        /*001c*/ 	.word	0xfffffffd
	.align		4
        /*0020*/ 	.word	0x00000000
	.align		4
        /*0024*/ 	.word	0xfffffffc


//--------------------- .nv.constant4             --------------------------
	.section	.nv.constant4,"a",@progbits
	.align	8
	.align		8
.nv.constant4:
        /*0000*/ 	.dword	__assertfail
	.align		8
        /*0008*/ 	.dword	__unnamed_1
	.align		8
        /*0010*/ 	.dword	__unnamed_2
	.align		8
        /*0018*/ 	.dword	_ZN39_INTERNAL_29e35a2d_4_k_cu_19966a66_40624cuda3std3__45__cpo5beginE
	.align		8
        /*0020*/ 	.dword	_ZN39_INTERNAL_29e35a2d_4_k_cu_19966a66_40624cuda3std3__45__cpo3endE
	.align		8
        /*0028*/ 	.dword	_ZN39_INTERNAL_29e35a2d_4_k_cu_19966a66_40624cuda3std3__45__cpo6cbeginE
	.align		8
        /*0030*/ 	.dword	_ZN39_INTERNAL_29e35a2d_4_k_cu_19966a66_40624cuda3std3__45__cpo4cendE
	.align		8
        /*0038*/ 	.dword	_ZN39_INTERNAL_29e35a2d_4_k_cu_19966a66_40624cuda3std3__441_GLOBAL__N__29e35a2d_4_k_cu_19966a66_40626ignoreE
	.align		8
        /*0040*/ 	.dword	_ZN39_INTERNAL_29e35a2d_4_k_cu_19966a66_40624cuda3std3__419piecewise_constructE
	.align		8
        /*0048*/ 	.dword	_ZN39_INTERNAL_29e35a2d_4_k_cu_19966a66_40624cuda3std3__48in_placeE
	.align		8
        /*0050*/ 	.dword	_ZN39_INTERNAL_29e35a2d_4_k_cu_19966a66_40624cuda3std6ranges3__45__cpo4swapE
	.align		8
        /*0058*/ 	.dword	_ZN39_INTERNAL_29e35a2d_4_k_cu_19966a66_40624cuda3std6ranges3__45__cpo9iter_moveE
	.align		8
        /*0060*/ 	.dword	_ZN39_INTERNAL_29e35a2d_4_k_cu_19966a66_40624cute7productE
	.align		8
        /*0068*/ 	.dword	_ZN39_INTERNAL_29e35a2d_4_k_cu_19966a66_40624cute1_E
	.align		8
        /*0070*/ 	.dword	$str$27
	.align		8
        /*0078*/ 	.dword	$str$28
	.align		8
        /*0080*/ 	.dword	$str$29
	.align		8
        /*0088*/ 	.dword	$str$30


//--------------------- .text._ZN7cutlass13device_kernelINS_4conv6kernel13ConvUniversalINS1_16ConvProblemShapeILNS1_8OperatorE2ELi2EEENS1_10collective14CollectiveConvINS1_47MainloopSm100TmaUmmaWarpSpecializedImplicitGemmILS5_2ELi6ELi2ELi1ELi2EN4cute5tupleIJNSA_1CILi1EEESD_SD_EEEEENSB_IJNSC_ILi128EEENSB_IJSG_EEENSB_IJNSC_ILi64EEEEEEEEENS_10bfloat16_tESL_NSA_8TiledMMAINSA_8MMA_AtomIJNSA_20SM100_MMA_F16BF16_SSISL_SL_fLi128ELi128ELNSA_4UMMA5MajorE1ELSQ_1ELNSP_7ScaleInE0ELSR_0EEEEEENSA_6LayoutISE_NSB_IJNSC_ILi0EEESV_SV_EEEEENSB_IJNSA_10UnderscoreESY_SY_EEEEENS7_6detail27Sm100ImplicitGemmTileTraitsINSA_13SM90_TMA_LOADENSA_14ComposedLayoutINSA_7SwizzleILi3ELi4ELi3EEENSA_18smem_ptr_flag_bitsILi16EEENSU_INSB_IJSI_NSC_ILi8EEEEEENSB_IJSD_SI_EEEEEEEvEENS12_INSA_20SM90_TMA_LOAD_IM2COLES1D_vEEEENS_8epilogue10collective18CollectiveEpilogueINS1I_23Sm100TmaWarpSpecializedILi4ELi2ELi32ELb1ELb0EEEJSK_NSB_IJNSU_ISG_SD_EENSU_INSC_ILi32EEESD_EEEEESL_NSB_IJlNSB_IJSD_llEEESV_EEESL_S1S_NS1I_6fusion15FusionCallbacksIS1M_NS1T_17LinearCombinationISL_fSL_fLNS_15FloatRoundStyleE2EEESK_S1Q_JEEENSA_5SM1004TMEM4LOAD26SM100_TMEM_LOAD_32dp32b32xES13_NS14_INS15_ILi2ELi4ELi3EEES18_NSU_INSB_IJS19_S1O_EEENSB_IJS1O_SD_EEEEEEENSA_39AutoVectorizingCopyWithAssumedAlignmentILi128EEENSA_14SM90_TMA_STOREES27_S29_S29_EEEvvEEEEvNT_6ParamsE --------------------------
	.section	.text._ZN7cutlass13device_kernelINS_4conv6kernel13ConvUniversalINS1_16ConvProblemShapeILNS1_8OperatorE2ELi2EEENS1_10collective14CollectiveConvINS1_47MainloopSm100TmaUmmaWarpSpecializedImplicitGemmILS5_2ELi6ELi2ELi1ELi2EN4cute5tupleIJNSA_1CILi1EEESD_SD_EEEEENSB_IJNSC_ILi128EEENSB_IJSG_EEENSB_IJNSC_ILi64EEEEEEEEENS_10bfloat16_tESL_NSA_8TiledMMAINSA_8MMA_AtomIJNSA_20SM100_MMA_F16BF16_SSISL_SL_fLi128ELi128ELNSA_4UMMA5MajorE1ELSQ_1ELNSP_7ScaleInE0ELSR_0EEEEEENSA_6LayoutISE_NSB_IJNSC_ILi0EEESV_SV_EEEEENSB_IJNSA_10UnderscoreESY_SY_EEEEENS7_6detail27Sm100ImplicitGemmTileTraitsINSA_13SM90_TMA_LOADENSA_14ComposedLayoutINSA_7SwizzleILi3ELi4ELi3EEENSA_18smem_ptr_flag_bitsILi16EEENSU_INSB_IJSI_NSC_ILi8EEEEEENSB_IJSD_SI_EEEEEEEvEENS12_INSA_20SM90_TMA_LOAD_IM2COLES1D_vEEEENS_8epilogue10collective18CollectiveEpilogueINS1I_23Sm100TmaWarpSpecializedILi4ELi2ELi32ELb1ELb0EEEJSK_NSB_IJNSU_ISG_SD_EENSU_INSC_ILi32EEESD_EEEEESL_NSB_IJlNSB_IJSD_llEEESV_EEESL_S1S_NS1I_6fusion15FusionCallbacksIS1M_NS1T_17LinearCombinationISL_fSL_fLNS_15FloatRoundStyleE2EEESK_S1Q_JEEENSA_5SM1004TMEM4LOAD26SM100_TMEM_LOAD_32dp32b32xES13_NS14_INS15_ILi2ELi4ELi3EEES18_NSU_INSB_IJS19_S1O_EEENSB_IJS1O_SD_EEEEEEENSA_39AutoVectorizingCopyWithAssumedAlignmentILi128EEENSA_14SM90_TMA_STOREES27_S29_S29_EEEvvEEEEvNT_6ParamsE,"ax",@progbits
	.align	128
.text._ZN7cutlass13device_kernelINS_4conv6kernel13ConvUniversalINS1_16ConvProblemShapeILNS1_8OperatorE2ELi2EEENS1_10collective14CollectiveConvINS1_47MainloopSm100TmaUmmaWarpSpecializedImplicitGemmILS5_2ELi6ELi2ELi1ELi2EN4cute5tupleIJNSA_1CILi1EEESD_SD_EEEEENSB_IJNSC_ILi128EEENSB_IJSG_EEENSB_IJNSC_ILi64EEEEEEEEENS_10bfloat16_tESL_NSA_8TiledMMAINSA_8MMA_AtomIJNSA_20SM100_MMA_F16BF16_SSISL_SL_fLi128ELi128ELNSA_4UMMA5MajorE1ELSQ_1ELNSP_7ScaleInE0ELSR_0EEEEEENSA_6LayoutISE_NSB_IJNSC_ILi0EEESV_SV_EEEEENSB_IJNSA_10UnderscoreESY_SY_EEEEENS7_6detail27Sm100ImplicitGemmTileTraitsINSA_13SM90_TMA_LOADENSA_14ComposedLayoutINSA_7SwizzleILi3ELi4ELi3EEENSA_18smem_ptr_flag_bitsILi16EEENSU_INSB_IJSI_NSC_ILi8EEEEEENSB_IJSD_SI_EEEEEEEvEENS12_INSA_20SM90_TMA_LOAD_IM2COLES1D_vEEEENS_8epilogue10collective18CollectiveEpilogueINS1I_23Sm100TmaWarpSpecializedILi4ELi2ELi32ELb1ELb0EEEJSK_NSB_IJNSU_ISG_SD_EENSU_INSC_ILi32EEESD_EEEEESL_NSB_IJlNSB_IJSD_llEEESV_EEESL_S1S_NS1I_6fusion15FusionCallbacksIS1M_NS1T_17LinearCombinationISL_fSL_fLNS_15FloatRoundStyleE2EEESK_S1Q_JEEENSA_5SM1004TMEM4LOAD26SM100_TMEM_LOAD_32dp32b32xES13_NS14_INS15_ILi2ELi4ELi3EEES18_NSU_INSB_IJS19_S1O_EEENSB_IJS1O_SD_EEEEEEENSA_39AutoVectorizingCopyWithAssumedAlignmentILi128EEENSA_14SM90_TMA_STOREES27_S29_S29_EEEvvEEEEvNT_6ParamsE:
        .type           _ZN7cutlass13device_kernelINS_4conv6kernel13ConvUniversalINS1_16ConvProblemShapeILNS1_8OperatorE2ELi2EEENS1_10collective14CollectiveConvINS1_47MainloopSm100TmaUmmaWarpSpecializedImplicitGemmILS5_2ELi6ELi2ELi1ELi2EN4cute5tupleIJNSA_1CILi1EEESD_SD_EEEEENSB_IJNSC_ILi128EEENSB_IJSG_EEENSB_IJNSC_ILi64EEEEEEEEENS_10bfloat16_tESL_NSA_8TiledMMAINSA_8MMA_AtomIJNSA_20SM100_MMA_F16BF16_SSISL_SL_fLi128ELi128ELNSA_4UMMA5MajorE1ELSQ_1ELNSP_7ScaleInE0ELSR_0EEEEEENSA_6LayoutISE_NSB_IJNSC_ILi0EEESV_SV_EEEEENSB_IJNSA_10UnderscoreESY_SY_EEEEENS7_6detail27Sm100ImplicitGemmTileTraitsINSA_13SM90_TMA_LOADENSA_14ComposedLayoutINSA_7SwizzleILi3ELi4ELi3EEENSA_18smem_ptr_flag_bitsILi16EEENSU_INSB_IJSI_NSC_ILi8EEEEEENSB_IJSD_SI_EEEEEEEvEENS12_INSA_20SM90_TMA_LOAD_IM2COLES1D_vEEEENS_8epilogue10collective18CollectiveEpilogueINS1I_23Sm100TmaWarpSpecializedILi4ELi2ELi32ELb1ELb0EEEJSK_NSB_IJNSU_ISG_SD_EENSU_INSC_ILi32EEESD_EEEEESL_NSB_IJlNSB_IJSD_llEEESV_EEESL_S1S_NS1I_6fusion15FusionCallbacksIS1M_NS1T_17LinearCombinationISL_fSL_fLNS_15FloatRoundStyleE2EEESK_S1Q_JEEENSA_5SM1004TMEM4LOAD26SM100_TMEM_LOAD_32dp32b32xES13_NS14_INS15_ILi2ELi4ELi3EEES18_NSU_INSB_IJS19_S1O_EEENSB_IJS1O_SD_EEEEEEENSA_39AutoVectorizingCopyWithAssumedAlignmentILi128EEENSA_14SM90_TMA_STOREES27_S29_S29_EEEvvEEEEvNT_6ParamsE,@function
        .size           _ZN7cutlass13device_kernelINS_4conv6kernel13ConvUniversalINS1_16ConvProblemShapeILNS1_8OperatorE2ELi2EEENS1_10collective14CollectiveConvINS1_47MainloopSm100TmaUmmaWarpSpecializedImplicitGemmILS5_2ELi6ELi2ELi1ELi2EN4cute5tupleIJNSA_1CILi1EEESD_SD_EEEEENSB_IJNSC_ILi128EEENSB_IJSG_EEENSB_IJNSC_ILi64EEEEEEEEENS_10bfloat16_tESL_NSA_8TiledMMAINSA_8MMA_AtomIJNSA_20SM100_MMA_F16BF16_SSISL_SL_fLi128ELi128ELNSA_4UMMA5MajorE1ELSQ_1ELNSP_7ScaleInE0ELSR_0EEEEEENSA_6LayoutISE_NSB_IJNSC_ILi0EEESV_SV_EEEEENSB_IJNSA_10UnderscoreESY_SY_EEEEENS7_6detail27Sm100ImplicitGemmTileTraitsINSA_13SM90_TMA_LOADENSA_14ComposedLayoutINSA_7SwizzleILi3ELi4ELi3EEENSA_18smem_ptr_flag_bitsILi16EEENSU_INSB_IJSI_NSC_ILi8EEEEEENSB_IJSD_SI_EEEEEEEvEENS12_INSA_20SM90_TMA_LOAD_IM2COLES1D_vEEEENS_8epilogue10collective18CollectiveEpilogueINS1I_23Sm100TmaWarpSpecializedILi4ELi2ELi32ELb1ELb0EEEJSK_NSB_IJNSU_ISG_SD_EENSU_INSC_ILi32EEESD_EEEEESL_NSB_IJlNSB_IJSD_llEEESV_EEESL_S1S_NS1I_6fusion15FusionCallbacksIS1M_NS1T_17LinearCombinationISL_fSL_fLNS_15FloatRoundStyleE2EEESK_S1Q_JEEENSA_5SM1004TMEM4LOAD26SM100_TMEM_LOAD_32dp32b32xES13_NS14_INS15_ILi2ELi4ELi3EEES18_NSU_INSB_IJS19_S1O_EEENSB_IJS1O_SD_EEEEEEENSA_39AutoVectorizingCopyWithAssumedAlignmentILi128EEENSA_14SM90_TMA_STOREES27_S29_S29_EEEvvEEEEvNT_6ParamsE,(.L_x_172 - _ZN7cutlass13device_kernelINS_4conv6kernel13ConvUniversalINS1_16ConvProblemShapeILNS1_8OperatorE2ELi2EEENS1_10collective14CollectiveConvINS1_47MainloopSm100TmaUmmaWarpSpecializedImplicitGemmILS5_2ELi6ELi2ELi1ELi2EN4cute5tupleIJNSA_1CILi1EEESD_SD_EEEEENSB_IJNSC_ILi128EEENSB_IJSG_EEENSB_IJNSC_ILi64EEEEEEEEENS_10bfloat16_tESL_NSA_8TiledMMAINSA_8MMA_AtomIJNSA_20SM100_MMA_F16BF16_SSISL_SL_fLi128ELi128ELNSA_4UMMA5MajorE1ELSQ_1ELNSP_7ScaleInE0ELSR_0EEEEEENSA_6LayoutISE_NSB_IJNSC_ILi0EEESV_SV_EEEEENSB_IJNSA_10UnderscoreESY_SY_EEEEENS7_6detail27Sm100ImplicitGemmTileTraitsINSA_13SM90_TMA_LOADENSA_14ComposedLayoutINSA_7SwizzleILi3ELi4ELi3EEENSA_18smem_ptr_flag_bitsILi16EEENSU_INSB_IJSI_NSC_ILi8EEEEEENSB_IJSD_SI_EEEEEEEvEENS12_INSA_20SM90_TMA_LOAD_IM2COLES1D_vEEEENS_8epilogue10collective18CollectiveEpilogueINS1I_23Sm100TmaWarpSpecializedILi4ELi2ELi32ELb1ELb0EEEJSK_NSB_IJNSU_ISG_SD_EENSU_INSC_ILi32EEESD_EEEEESL_NSB_IJlNSB_IJSD_llEEESV_EEESL_S1S_NS1I_6fusion15FusionCallbacksIS1M_NS1T_17LinearCombinationISL_fSL_fLNS_15FloatRoundStyleE2EEESK_S1Q_JEEENSA_5SM1004TMEM4LOAD26SM100_TMEM_LOAD_32dp32b32xES13_NS14_INS15_ILi2ELi4ELi3EEES18_NSU_INSB_IJS19_S1O_EEENSB_IJS1O_SD_EEEEEEENSA_39AutoVectorizingCopyWithAssumedAlignmentILi128EEENSA_14SM90_TMA_STOREES27_S29_S29_EEEvvEEEEvNT_6ParamsE)
        .other          _ZN7cutlass13device_kernelINS_4conv6kernel13ConvUniversalINS1_16ConvProblemShapeILNS1_8OperatorE2ELi2EEENS1_10collective14CollectiveConvINS1_47MainloopSm100TmaUmmaWarpSpecializedImplicitGemmILS5_2ELi6ELi2ELi1ELi2EN4cute5tupleIJNSA_1CILi1EEESD_SD_EEEEENSB_IJNSC_ILi128EEENSB_IJSG_EEENSB_IJNSC_ILi64EEEEEEEEENS_10bfloat16_tESL_NSA_8TiledMMAINSA_8MMA_AtomIJNSA_20SM100_MMA_F16BF16_SSISL_SL_fLi128ELi128ELNSA_4UMMA5MajorE1ELSQ_1ELNSP_7ScaleInE0ELSR_0EEEEEENSA_6LayoutISE_NSB_IJNSC_ILi0EEESV_SV_EEEEENSB_IJNSA_10UnderscoreESY_SY_EEEEENS7_6detail27Sm100ImplicitGemmTileTraitsINSA_13SM90_TMA_LOADENSA_14ComposedLayoutINSA_7SwizzleILi3ELi4ELi3EEENSA_18smem_ptr_flag_bitsILi16EEENSU_INSB_IJSI_NSC_ILi8EEEEEENSB_IJSD_SI_EEEEEEEvEENS12_INSA_20SM90_TMA_LOAD_IM2COLES1D_vEEEENS_8epilogue10collective18CollectiveEpilogueINS1I_23Sm100TmaWarpSpecializedILi4ELi2ELi32ELb1ELb0EEEJSK_NSB_IJNSU_ISG_SD_EENSU_INSC_ILi32EEESD_EEEEESL_NSB_IJlNSB_IJSD_llEEESV_EEESL_S1S_NS1I_6fusion15FusionCallbacksIS1M_NS1T_17LinearCombinationISL_fSL_fLNS_15FloatRoundStyleE2EEESK_S1Q_JEEENSA_5SM1004TMEM4LOAD26SM100_TMEM_LOAD_32dp32b32xES13_NS14_INS15_ILi2ELi4ELi3EEES18_NSU_INSB_IJS19_S1O_EEENSB_IJS1O_SD_EEEEEEENSA_39AutoVectorizingCopyWithAssumedAlignmentILi128EEENSA_14SM90_TMA_STOREES27_S29_S29_EEEvvEEEEvNT_6ParamsE,@"STO_CUDA_ENTRY STV_DEFAULT"
_ZN7cutlass13device_kernelINS_4conv6kernel13ConvUniversalINS1_16ConvProblemShapeILNS1_8OperatorE2ELi2EEENS1_10collective14CollectiveConvINS1_47MainloopSm100TmaUmmaWarpSpecializedImplicitGemmILS5_2ELi6ELi2ELi1ELi2EN4cute5tupleIJNSA_1CILi1EEESD_SD_EEEEENSB_IJNSC_ILi128EEENSB_IJSG_EEENSB_IJNSC_ILi64EEEEEEEEENS_10bfloat16_tESL_NSA_8TiledMMAINSA_8MMA_AtomIJNSA_20SM100_MMA_F16BF16_SSISL_SL_fLi128ELi128ELNSA_4UMMA5MajorE1ELSQ_1ELNSP_7ScaleInE0ELSR_0EEEEEENSA_6LayoutISE_NSB_IJNSC_ILi0EEESV_SV_EEEEENSB_IJNSA_10UnderscoreESY_SY_EEEEENS7_6detail27Sm100ImplicitGemmTileTraitsINSA_13SM90_TMA_LOADENSA_14ComposedLayoutINSA_7SwizzleILi3ELi4ELi3EEENSA_18smem_ptr_flag_bitsILi16EEENSU_INSB_IJSI_NSC_ILi8EEEEEENSB_IJSD_SI_EEEEEEEvEENS12_INSA_20SM90_TMA_LOAD_IM2COLES1D_vEEEENS_8epilogue10collective18CollectiveEpilogueINS1I_23Sm100TmaWarpSpecializedILi4ELi2ELi32ELb1ELb0EEEJSK_NSB_IJNSU_ISG_SD_EENSU_INSC_ILi32EEESD_EEEEESL_NSB_IJlNSB_IJSD_llEEESV_EEESL_S1S_NS1I_6fusion15FusionCallbacksIS1M_NS1T_17LinearCombinationISL_fSL_fLNS_15FloatRoundStyleE2EEESK_S1Q_JEEENSA_5SM1004TMEM4LOAD26SM100_TMEM_LOAD_32dp32b32xES13_NS14_INS15_ILi2ELi4ELi3EEES18_NSU_INSB_IJS19_S1O_EEENSB_IJS1O_SD_EEEEEEENSA_39AutoVectorizingCopyWithAssumedAlignmentILi128EEENSA_14SM90_TMA_STOREES27_S29_S29_EEEvvEEEEvNT_6ParamsE:
[----:B------:R-:W1:Y:S01]  /*0000*/  LDC R1, c[0x0][0x37c] ;  /* 0x0000df00ff017b82 */ /* 0x000e620000000800 */
[----:B------:R-:W2:Y:S01]  /*0010*/  S2R R87, SR_TID.X ;  /* 0x0000000000577919 */ /* 0x000ea20000002100 */
[----:B------:R-:W3:Y:S01]  /*0020*/  LDCU.64 UR8, c[0x0][0x890] ;  /* 0x00011200ff0877ac */ /* 0x000ee20008000a00 */
[----:B-1----:R-:W-:Y:S01]  /*0030*/  VIADD R1, R1, 0xfffffff8 ;  /* 0xfffffff801017836 */ /* 0x002fe20000000000 */
[----:B------:R-:W-:Y:S02]  /*0040*/  PRMT R89, RZ, 0x7610, R89 ;  /* 0x00007610ff597816 */ /* 0x000fe40000000059 */
[----:B------:R-:W-:Y:S01]  /*0050*/  ELECT P3, URZ, PT ;  /* 0x0000000000ff782f */ /* 0x000fe20003860000 */
[----:B---3--:R-:W-:-:S04]  /*0060*/  UISETP.NE.U32.AND UP0, UPT, UR8, URZ, UPT ;  /* 0x000000ff0800728c */ /* 0x008fc8000bf05070 */
[----:B------:R-:W-:Y:S01]  /*0070*/  UISETP.NE.AND.EX UP0, UPT, UR9, URZ, UPT, UP0 ;  /* 0x000000ff0900728c */ /* 0x000fe2000bf05300 */
[----:B--2---:R-:W-:-:S05]  /*0080*/  SHF.R.U32.HI R90, RZ, 0x5, R87 ;  /* 0x00000005ff5a7819 */ /* 0x004fca0000011657 */
[----:B------:R-:W1:Y:S02]  /*0090*/  SHFL.IDX PT, R0, R90, RZ, 0x1f ;  /* 0x00001fff5a007589 */ /* 0x000e6400000e0000 */
[----:B-1----:R-:W-:Y:S01]  /*00a0*/  R2UR UR18, R0 ;  /* 0x00000000001272ca */ /* 0x002fe200000e0000 */
[----:B------:R-:W-:-:S14]  /*00b0*/  BRA.U UP0, `(.L_x_0) ;  /* 0x0000000100307547 */ /* 0x000fdc000b800000 */
[----:B------:R-:W1:Y:S02]  /*00c0*/  LDCU.64 UR4, c[0x0][0x888] ;  /* 0x00011100ff0477ac */ /* 0x000e640008000a00 */
[----:B-1----:R-:W-:-:S04]  /*00d0*/  UISETP.NE.U32.AND UP0, UPT, UR4, URZ, UPT ;  /* 0x000000ff0400728c */ /* 0x002fc8000bf05070 */
[----:B------:R-:W-:-:S09]  /*00e0*/  UISETP.NE.AND.EX UP0, UPT, UR5, URZ, UPT, UP0 ;  /* 0x000000ff0500728c */ /* 0x000fd2000bf05300 */
[----:B------:R-:W-:Y:S05]  /*00f0*/  BRA.U !UP0, `(.L_x_1) ;  /* 0x0000000108147547 */ /* 0x000fea000b800000 */
[----:B------:R-:W1:Y:S01]  /*0100*/  LDC.64 R2, c[0x0][0x888] ;  /* 0x00022200ff027b82 */ /* 0x000e620000000a00 */
[----:B------:R-:W1:Y:S02]  /*0110*/  LDCU.64 UR4, c[0x0][0x358] ;  /* 0x00006b00ff0477ac */ /* 0x000e640008000a00 */
[----:B-1----:R1:W5:Y:S01]  /*0120*/  LDG.E R41, desc[UR4][R2.64] ;  /* 0x0000000402297981 */ /* 0x002362000c1e1900 */
[----:B------:R-:W-:Y:S01]  /*0130*/  HFMA2 R89, -RZ, RZ, 0, 5.9604644775390625e-08 ;  /* 0x00000001ff597431 */ /* 0x000fe200000001ff */
[----:B------:R-:W-:Y:S05]  /*0140*/  BRA `(.L_x_0) ;  /* 0x00000000000c7947 */ /* 0x000fea0003800000 */
.L_x_1:
[----:B------:R-:W1:Y:S01]  /*0150*/  LDCU UR4, c[0x0][0x880] ;  /* 0x00011000ff0477ac */ /* 0x000e620008000800 */
[----:B------:R-:W-:Y:S01]  /*0160*/  HFMA2 R89, -RZ, RZ, 0, 5.9604644775390625e-08 ;  /* 0x00000001ff597431 */ /* 0x000fe200000001ff */
[----:B-1----:R-:W-:-:S07]  /*0170*/  MOV R41, UR4 ;  /* 0x0000000400297c02 */ /* 0x002fce0008000f00 */
.L_x_0:
[----:B------:R-:W2:Y:S02]  /*0180*/  LDCU.64 UR4, c[0x0][0x8b0] ;  /* 0x00011600ff0477ac */ /* 0x000ea40008000a00 */
[----:B--2---:R-:W-:-:S04]  /*0190*/  UISETP.NE.U32.AND UP0, UPT, UR4, URZ, UPT ;  /* 0x000000ff0400728c */ /* 0x004fc8000bf05070 */
[----:B------:R-:W-:-:S09]  /*01a0*/  UISETP.NE.AND.EX UP0, UPT, UR5, URZ, UPT, UP0 ;  /* 0x000000ff0500728c */ /* 0x000fd2000bf05300 */
[----:B------:R-:W-:Y:S05]  /*01b0*/  BRA.U UP0, `(.L_x_2) ;  /* 0x0000000100287547 */ /* 0x000fea000b800000 */
[----:B------:R-:W2:Y:S02]  /*01c0*/  LDCU.64 UR4, c[0x0][0x8a8] ;  /* 0x00011500ff0477ac */ /* 0x000ea40008000a00 */
[----:B--2---:R-:W-:-:S04]  /*01d0*/  UISETP.NE.U32.AND UP0, UPT, UR4, URZ, UPT ;  /* 0x000000ff0400728c */ /* 0x004fc8000bf05070 */
[----:B------:R-:W-:-:S09]  /*01e0*/  UISETP.NE.AND.EX UP0, UPT, UR5, URZ, UPT, UP0 ;  /* 0x000000ff0500728c */ /* 0x000fd2000bf05300 */
[----:B------:R-:W-:Y:S05]  /*01f0*/  BRA.U !UP0, `(.L_x_3) ;  /* 0x0000000108107547 */ /* 0x000fea000b800000 */
[----:B------:R-:W2:Y:S01]  /*0200*/  LDC.64 R38, c[0x0][0x8a8] ;  /* 0x00022a00ff267b82 */ /* 0x000ea20000000a00 */
[----:B------:R-:W2:Y:S02]  /*0210*/  LDCU.64 UR4, c[0x0][0x358] ;  /* 0x00006b00ff0477ac */ /* 0x000ea40008000a00 */
[----:B--2---:R2:W5:Y:S01]  /*0220*/  LDG.E R38, desc[UR4][R38.64] ;  /* 0x0000000426267981 */ /* 0x004562000c1e1900 */
[----:B------:R-:W-:Y:S05]  /*0230*/  BRA `(.L_x_2) ;  /* 0x0000000000087947 */ /* 0x000fea0003800000 */
.L_x_3:
[----:B------:R-:W2:Y:S02]  /*0240*/  LDCU UR4, c[0x0][0x8a0] ;  /* 0x00011400ff0477ac */ /* 0x000ea40008000800 */
[----:B--2---:R-:W-:Y:S02]  /*0250*/  MOV R38, UR4 ;  /* 0x0000000400267c02 */ /* 0x004fe40008000f00 */
.L_x_2:
[----:B------:R-:W-:Y:S01]  /*0260*/  IMAD.U32 R0, RZ, RZ, UR18 ;  /* 0x00000012ff007e24 */ /* 0x000fe2000f8e00ff */
[----:B------:R-:W-:Y:S04]  /*0270*/  BSSY.RECONVERGENT B0, `(.L_x_4) ;  /* 0x000000c000007945 */ /* 0x000fe80003800200 */
[C---:B------:R-:W-:Y:S02]  /*0280*/  ISETP.NE.OR P1, PT, R0.reuse, 0x1, !P3 ;  /* 0x000000010000780c */ /* 0x040fe40005f25670 */
[----:B------:R-:W-:-:S11]  /*0290*/  ISETP.NE.OR P0, PT, R0, 0x3, !P3 ;  /* 0x000000030000780c */ /* 0x000fd60005f05670 */
[----:B------:R-:W-:Y:S05]  /*02a0*/  @P1 BRA `(.L_x_5) ;  /* 0x0000000000201947 */ /* 0x000fea0003800000 */
[----:B------:R-:W3:Y:S02]  /*02b0*/  LDCU.64 UR4, c[0x0][0x348] ;  /* 0x00006900ff0477ac */ /* 0x000ee40008000a00 */
[----:B---3--:R-:W-:Y:S02]  /*02c0*/  UIADD3 UR6, UP1, UPT, UR4, 0x80, URZ ;  /* 0x0000008004067890 */ /* 0x008fe4000ff3e0ff */
[----:B------:R-:W-:Y:S02]  /*02d0*/  UIADD3 UR4, UP0, UPT, UR4, 0x180, URZ ;  /* 0x0000018004047890 */ /* 0x000fe4000ff1e0ff */
[----:B------:R-:W-:Y:S02]  /*02e0*/  UIADD3.X UR7, UPT, UPT, URZ, UR5, URZ, UP1, !UPT ;  /* 0x00000005ff077290 */ /* 0x000fe40008ffe4ff */
[----:B------:R-:W-:-:S07]  /*02f0*/  UIADD3.X UR5, UPT, UPT, URZ, UR5, URZ, UP0, !UPT ;  /* 0x00000005ff057290 */ /* 0x000fce00087fe4ff */
[----:B------:R3:W-:Y:S02]  /*0300*/  UTMACCTL.PF [UR6] ;  /* 0x00000000060079b9 */ /* 0x0007e40008040000 */
[----:B------:R3:W-:Y:S02]  /*0310*/  UTMACCTL.PF [UR4] ;  /* 0x00000000040079b9 */ /* 0x0007e40008040000 */
[----:B---3--:R-:W-:Y:S01]  /*0320*/  NOP ;  /* 0x0000000000007918 */ /* 0x008fe20000000000 */
.L_x_5:
[----:B------:R-:W-:Y:S05]  /*0330*/  BSYNC.RECONVERGENT B0 ;  /* 0x0000000000007941 */ /* 0x000fea0003800200 */
.L_x_4:
[----:B------:R-:W-:Y:S04]  /*0340*/  BSSY.RECONVERGENT B0, `(.L_x_6) ;  /* 0x000000a000007945 */ /* 0x000fe80003800200 */
        /* <DEDUP_REMOVED lines=9> */
.L_x_7:
[----:B------:R-:W-:Y:S05]  /*03e0*/  BSYNC.RECONVERGENT B0 ;  /* 0x0000000000007941 */ /* 0x000fea0003800200 */
.L_x_6:
[----:B------:R-:W3:Y:S01]  /*03f0*/  LDCU.64 UR4, c[0x0][0x888] ;  /* 0x00011100ff0477ac */ /* 0x000ee20008000a00 */
[----:B------:R-:W-:Y:S02]  /*0400*/  UISETP.EQ.U32.AND UP2, UPT, UR8, URZ, UPT ;  /* 0x000000ff0800728c */ /* 0x000fe4000bf42070 */
[----:B------:R-:W-:Y:S02]  /*0410*/  UPLOP3.LUT UP3, UPT, UPT, UPT, UPT, 0x80, 0x8 ;  /* 0x000000000008789c */ /* 0x000fe40003f6f070 */
[----:B---3--:R-:W-:-:S04]  /*0420*/  UISETP.NE.U32.AND UP0, UPT, UR4, URZ, UPT ;  /* 0x000000ff0400728c */ /* 0x008fc8000bf05070 */
[----:B------:R-:W-:-:S04]  /*0430*/  UISETP.NE.AND.EX UP1, UPT, UR5, URZ, UPT, UP0 ;  /* 0x000000ff0500728c */ /* 0x000fc8000bf25300 */
[----:B------:R-:W-:-:S04]  /*0440*/  UISETP.EQ.OR.EX UP4, UPT, UR9, URZ, !UP1, UP2 ;  /* 0x000000ff0900728c */ /* 0x000fc8000cf82720 */
[----:B------:R-:W-:-:S06]  /*0450*/  UP2UR UR4, UPR, URZ, 0x10 ;  /* 0x00000010ff047883 */ /* 0x000fcc0008000000 */
[----:B------:R-:W-:Y:S01]  /*0460*/  MOV R93, UR4 ;  /* 0x00000004005d7c02 */ /* 0x000fe20008000f00 */
[----:B------:R-:W-:Y:S06]  /*0470*/  BRA.U !UP4, `(.L_x_8) ;  /* 0x000000010c207547 */ /* 0x000fec000b800000 */
[----:B------:R-:W-:Y:S01]  /*0480*/  UISETP.NE.U32.AND UP2, UPT, UR8, URZ, UPT ;  /* 0x000000ff0800728c */ /* 0x000fe2000bf45070 */
[----:B-----5:R-:W-:Y:S01]  /*0490*/  FSETP.NEU.AND P0, PT, R41, RZ, PT ;  /* 0x000000ff2900720b */ /* 0x020fe20003f0d000 */
[----:B------:R-:W-:Y:S02]  /*04a0*/  USEL UR4, URZ, 0xffffffff, UP1 ;  /* 0xffffffffff047887 */ /* 0x000fe40008800000 */
[----:B------:R-:W-:-:S10]  /*04b0*/  UISETP.NE.AND.EX UP2, UPT, UR9, URZ, UPT, UP2 ;  /* 0x000000ff0900728c */ /* 0x000fd4000bf45320 */
[----:B------:R-:W-:Y:S01]  /*04c0*/  VOTEU.ANY UP0, P0 ;  /* 0x0000000000ff7886 */ /* 0x000fe20000000100 */
[----:B------:R-:W-:-:S04]  /*04d0*/  @!UP2 USEL UR4, URZ, 0xffffffff, UP0 ;  /* 0xffffffffff04a887 */ /* 0x000fc80008000000 */
[----:B------:R-:W-:-:S04]  /*04e0*/  ULOP3.LUT UR4, UR4, 0x1, URZ, 0xc0, !UPT ;  /* 0x0000000104047892 */ /* 0x000fc8000f8ec0ff */
[----:B------:R-:W-:-:S11]  /*04f0*/  UISETP.NE.U32.AND UP3, UPT, UR4, 0x1, UPT ;  /* 0x000000010400788c */ /* 0x000fd6000bf65070 */
.L_x_8:
[----:B-1----:R-:W1:Y:S01]  /*0500*/  SHFL.IDX PT, R2, R90, RZ, 0x1f ;  /* 0x00001fff5a027589 */ /* 0x002e6200000e0000 */
[----:B------:R-:W-:-:S04]  /*0510*/  UISETP.NE.AND UP0, UPT, UR18, 0x2, UPT ;  /* 0x000000021200788c */ /* 0x000fc8000bf05270 */
[----:B------:R-:W-:Y:S01]  /*0520*/  USEL UR63, URZ, 0x1, UP0 ;  /* 0x00000001ff3f7887 */ /* 0x000fe20008000000 */
[----:B-1----:R-:W-:-:S13]  /*0530*/  ISETP.NE.AND P0, PT, R2, RZ, PT ;  /* 0x000000ff0200720c */ /* 0x002fda0003f05270 */
[----:B------:R-:W-:Y:S05]  /*0540*/  @P0 BRA `(.L_x_9) ;  /* 0x0000000000580947 */ /* 0x000fea0003800000 */
[----:B------:R-:W1:Y:S01]  /*0550*/  S2UR UR4, SR_CgaCtaId ;  /* 0x00000000000479c3 */ /* 0x000e620000008800 */
[----:B------:R-:W-:Y:S01]  /*0560*/  UMOV UR5, 0x400 ;  /* 0x0000040000057882 */ /* 0x000fe20000000000 */
[----:B------:R-:W-:Y:S01]  /*0570*/  UMOV UR6, 0x1 ;  /* 0x0000000100067882 */ /* 0x000fe20000000000 */
[----:B------:R-:W-:Y:S01]  /*0580*/  ELECT P0, URZ, PT ;  /* 0x0000000000ff782f */ /* 0x000fe20003800000 */
[----:B------:R-:W-:-:S04]  /*0590*/  UIADD3 UR6, UPT, UPT, -UR6, 0x100000, URZ ;  /* 0x0010000006067890 */ /* 0x000fc8000fffe1ff */
[----:B------:R-:W-:Y:S02]  /*05a0*/  USHF.L.U32 UR7, UR6, 0xb, URZ ;  /* 0x0000000b06077899 */ /* 0x000fe400080006ff */
[----:B------:R-:W-:Y:S02]  /*05b0*/  USHF.L.U32 UR6, UR6, 0x1, URZ ;  /* 0x0000000106067899 */ /* 0x000fe400080006ff */
[----:B-1----:R-:W-:Y:S01]  /*05c0*/  ULEA UR4, UR4, UR5, 0x18 ;  /* 0x0000000504047291 */ /* 0x002fe2000f8ec0ff */
[----:B------:R-:W1:Y:S11]  /*05d0*/  FENCE.VIEW.ASYNC.S ;  /* 0x00000000000073c6 */ /* 0x000e760000000000 */
[----:B-1----:R1:W3:Y:S01]  /*05e0*/  SYNCS.EXCH.64 URZ, [UR4], UR6 ;  /* 0x0000000604ff75b2 */ /* 0x0022e20008000100 */
[----:B------:R1:W4:Y:S01]  /*05f0*/  SYNCS.EXCH.64 URZ, [UR4+0x30], UR6 ;  /* 0x0000300604ff75b2 */ /* 0x0003220008000100 */
[----:B------:R1:W1:Y:S01]  /*0600*/  SYNCS.EXCH.64 URZ, [UR4+0x8], UR6 ;  /* 0x0000080604ff75b2 */ /* 0x0002620008000100 */
        /* <DEDUP_REMOVED lines=9> */
[----:B------:R-:W-:Y:S01]  /*06a0*/  NOP ;  /* 0x0000000000007918 */ /* 0x000fe20000000000 */
.L_x_9:
[----:B------:R-:W2:Y:S01]  /*06b0*/  SHFL.IDX PT, R2, R90, RZ, 0x1f ;  /* 0x00001fff5a027589 */ /* 0x000ea200000e0000 */
[----:B------:R-:W-:Y:S01]  /*06c0*/  NOP ;  /* 0x0000000000007918 */ /* 0x000fe20000000000 */
[----:B--2---:R-:W-:-:S13]  /*06d0*/  ISETP.NE.AND P0, PT, R2, 0x1, PT ;  /* 0x000000010200780c */ /* 0x004fda0003f05270 */
[----:B------:R-:W-:Y:S05]  /*06e0*/  @P0 BRA `(.L_x_10) ;  /* 0x0000000000580947 */ /* 0x000fea0003800000 */
[----:B-1----:R-:W1:Y:S01]  /*06f0*/  S2UR UR4, SR_CgaCtaId ;  /* 0x00000000000479c3 */ /* 0x002e620000008800 */
[----:B------:R-:W-:Y:S01]  /*0700*/  UMOV UR5, 0x400 ;  /* 0x0000040000057882 */ /* 0x000fe20000000000 */
[----:B------:R-:W-:Y:S01]  /*0710*/  UMOV UR8, 0x20 ;  /* 0x0000002000087882 */ /* 0x000fe20000000000 */
[----:B------:R-:W-:Y:S01]  /*0720*/  UMOV UR6, 0x80 ;  /* 0x0000008000067882 */ /* 0x000fe20000000000 */
[----:B------:R-:W-:-:S04]  /*0730*/  UIADD3 UR8, UPT, UPT, -UR8, 0x100000, URZ ;  /* 0x0010000008087890 */ /* 0x000fc8000fffe1ff */
[----:B------:R-:W-:Y:S02]  /*0740*/  USHF.L.U32 UR9, UR8, 0xb, URZ ;  /* 0x0000000b08097899 */ /* 0x000fe400080006ff */
[----:B------:R-:W-:Y:S02]  /*0750*/  USHF.L.U32 UR8, UR8, 0x1, URZ ;  /* 0x0000000108087899 */ /* 0x000fe400080006ff */
[----:B------:R-:W-:-:S04]  /*0760*/  UIADD3 UR6, UPT, UPT, -UR6, 0x100000, URZ ;  /* 0x0010000006067890 */ /* 0x000fc8000fffe1ff */
[----:B------:R-:W-:Y:S02]  /*0770*/  USHF.L.U32 UR7, UR6, 0xb, URZ ;  /* 0x0000000b06077899 */ /* 0x000fe400080006ff */
[----:B------:R-:W-:Y:S01]  /*0780*/  USHF.L.U32 UR6, UR6, 0x1, URZ ;  /* 0x0000000106067899 */ /* 0x000fe200080006ff */
[----:B------:R-:W-:Y:S01]  /*0790*/  ELECT P0, URZ, PT ;  /* 0x0000000000ff782f */ /* 0x000fe20003800000 */
[----:B-1----:R-:W-:Y:S01]  /*07a0*/  ULEA UR4, UR4, UR5, 0x18 ;  /* 0x0000000504047291 */ /* 0x002fe2000f8ec0ff */
[----:B------:R-:W1:Y:S11]  /*07b0*/  FENCE.VIEW.ASYNC.S ;  /* 0x00000000000073c6 */ /* 0x000e760000000000 */
[----:B-1----:R2:W1:Y:S01]  /*07c0*/  SYNCS.EXCH.64 URZ, [UR4+0x60], UR8 ;  /* 0x0000600804ff75b2 */ /* 0x0024620008000100 */
[----:B------:R2:W1:Y:S01]  /*07d0*/  SYNCS.EXCH.64 URZ, [UR4+0x80], UR6 ;  /* 0x0000800604ff75b2 */ /* 0x0004620008000100 */
[----:B------:R2:W1:Y:S01]  /*07e0*/  SYNCS.EXCH.64 URZ, [UR4+0x68], UR8 ;  /* 0x0000680804ff75b2 */ /* 0x0004620008000100 */
[----:B------:R2:W1:Y:S01]  /*07f0*/  SYNCS.EXCH.64 URZ, [UR4+0x88], UR6 ;  /* 0x0000880604ff75b2 */ /* 0x0004620008000100 */
[----:B------:R2:W1:Y:S01]  /*0800*/  SYNCS.EXCH.64 URZ, [UR4+0x70], UR8 ;  /* 0x0000700804ff75b2 */ /* 0x0004620008000100 */
[----:B------:R2:W1:Y:S01]  /*0810*/  SYNCS.EXCH.64 URZ, [UR4+0x90], UR6 ;  /* 0x0000900604ff75b2 */ /* 0x0004620008000100 */
[----:B------:R2:W1:Y:S01]  /*0820*/  SYNCS.EXCH.64 URZ, [UR4+0x78], UR8 ;  /* 0x0000780804ff75b2 */ /* 0x0004620008000100 */
[----:B------:R2:W1:Y:S02]  /*0830*/  SYNCS.EXCH.64 URZ, [UR4+0x98], UR6 ;  /* 0x0000980604ff75b2 */ /* 0x0004640008000100 */
[----:B--2---:R-:W-:Y:S01]  /*0840*/  NOP ;  /* 0x0000000000007918 */ /* 0x004fe20000000000 */
.L_x_10:
[----:B------:R-:W2:Y:S01]  /*0850*/  SHFL.IDX PT, R2, R90, RZ, 0x1f ;  /* 0x00001fff5a027589 */ /* 0x000ea200000e0000 */
[----:B------:R-:W-:Y:S01]  /*0860*/  NOP ;  /* 0x0000000000007918 */ /* 0x000fe20000000000 */
[----:B--2---:R-:W-:-:S13]  /*0870*/  ISETP.NE.AND P0, PT, R2, 0x3, PT ;  /* 0x000000030200780c */ /* 0x004fda0003f05270 */
[----:B------:R-:W-:Y:S05]  /*0880*/  @P0 BRA `(.L_x_11) ;  /* 0x0000000000300947 */ /* 0x000fea0003800000 */
[----:B-1----:R-:W1:Y:S01]  /*0890*/  S2UR UR4, SR_CgaCtaId ;  /* 0x00000000000479c3 */ /* 0x002e620000008800 */
[----:B------:R-:W-:Y:S01]  /*08a0*/  UMOV UR6, 0x400 ;  /* 0x0000040000067882 */ /* 0x000fe20000000000 */
[----:B------:R-:W-:Y:S01]  /*08b0*/  UMOV UR5, 0x20 ;  /* 0x0000002000057882 */ /* 0x000fe20000000000 */
[----:B------:R-:W-:Y:S01]  /*08c0*/  ELECT P0, URZ, PT ;  /* 0x0000000000ff782f */ /* 0x000fe20003800000 */
[----:B-1----:R-:W-:Y:S02]  /*08d0*/  ULEA UR6, UR4, UR6, 0x18 ;  /* 0x0000000604067291 */ /* 0x002fe4000f8ec0ff */
[----:B------:R-:W-:-:S04]  /*08e0*/  UIADD3 UR4, UPT, UPT, -UR5, 0x100000, URZ ;  /* 0x0010000005047890 */ /* 0x000fc8000fffe1ff */
[----:B------:R-:W-:Y:S02]  /*08f0*/  USHF.L.U32 UR5, UR4, 0xb, URZ ;  /* 0x0000000b04057899 */ /* 0x000fe400080006ff */
[----:B------:R-:W-:Y:S01]  /*0900*/  USHF.L.U32 UR4, UR4, 0x1, URZ ;  /* 0x0000000104047899 */ /* 0x000fe200080006ff */
[----:B------:R-:W1:Y:S11]  /*0910*/  FENCE.VIEW.ASYNC.S ;  /* 0x00000000000073c6 */ /* 0x000e760000000000 */
[----:B-1----:R2:W1:Y:S01]  /*0920*/  SYNCS.EXCH.64 URZ, [UR6+0xa0], UR4 ;  /* 0x0000a00406ff75b2 */ /* 0x0024620008000100 */
[----:B------:R2:W1:Y:S02]  /*0930*/  SYNCS.EXCH.64 URZ, [UR6+0xa8], UR4 ;  /* 0x0000a80406ff75b2 */ /* 0x0004640008000100 */
[----:B--2---:R-:W-:Y:S01]  /*0940*/  NOP ;  /* 0x0000000000007918 */ /* 0x004fe20000000000 */
.L_x_11:
[----:B------:R-:W2:Y:S01]  /*0950*/  SHFL.IDX PT, R2, R90, RZ, 0x1f ;  /* 0x00001fff5a027589 */ /* 0x000ea200000e0000 */
[----:B------:R-:W-:Y:S01]  /*0960*/  NOP ;  /* 0x0000000000007918 */ /* 0x000fe20000000000 */
[----:B--2---:R-:W-:-:S13]  /*0970*/  ISETP.NE.AND P0, PT, R2, 0x4, PT ;  /* 0x000000040200780c */ /* 0x004fda0003f05270 */
[----:B------:R-:W-:Y:S05]  /*0980*/  @P0 BRA `(.L_x_12) ;  /* 0x0000000000440947 */ /* 0x000fea0003800000 */
[----:B-1----:R-:W1:Y:S01]  /*0990*/  S2UR UR6, SR_CgaCtaId ;  /* 0x00000000000679c3 */ /* 0x002e620000008800 */
[----:B------:R-:W-:Y:S01]  /*09a0*/  UMOV UR4, 0x100 ;  /* 0x0000010000047882 */ /* 0x000fe20000000000 */
[----:B------:R-:W-:Y:S01]  /*09b0*/  UMOV UR5, 0x400 ;  /* 0x0000040000057882 */ /* 0x000fe20000000000 */
[----:B------:R-:W-:Y:S01]  /*09c0*/  USEL UR4, UR4, 0xe0, UP3 ;  /* 0x000000e004047887 */ /* 0x000fe20009800000 */
[----:B------:R-:W-:Y:S01]  /*09d0*/  UMOV UR8, 0x1 ;  /* 0x0000000100087882 */ /* 0x000fe20000000000 */
[----:B------:R-:W-:Y:S01]  /*09e0*/  ELECT P0, URZ, PT ;  /* 0x0000000000ff782f */ /* 0x000fe20003800000 */
[----:B------:R-:W-:-:S04]  /*09f0*/  UIADD3 UR8, UPT, UPT, -UR8, 0x100000, URZ ;  /* 0x0010000008087890 */ /* 0x000fc8000fffe1ff */
[----:B------:R-:W-:Y:S02]  /*0a00*/  USHF.L.U32 UR9, UR8, 0xb, URZ ;  /* 0x0000000b08097899 */ /* 0x000fe400080006ff */
[----:B------:R-:W-:Y:S02]  /*0a10*/  USHF.L.U32 UR8, UR8, 0x1, URZ ;  /* 0x0000000108087899 */ /* 0x000fe400080006ff */
[----:B-1----:R-:W-:Y:S02]  /*0a20*/  ULEA UR6, UR6, UR5, 0x18 ;  /* 0x0000000506067291 */ /* 0x002fe4000f8ec0ff */
[----:B------:R-:W-:-:S04]  /*0a30*/  UIADD3 UR4, UPT, UPT, -UR4, 0x100000, URZ ;  /* 0x0010000004047890 */ /* 0x000fc8000fffe1ff */
[----:B------:R-:W-:Y:S02]  /*0a40*/  USHF.L.U32 UR5, UR4, 0xb, URZ ;  /* 0x0000000b04057899 */ /* 0x000fe400080006ff */
[----:B------:R-:W-:Y:S01]  /*0a50*/  USHF.L.U32 UR4, UR4, 0x1, URZ ;  /* 0x0000000104047899 */ /* 0x000fe200080006ff */
[----:B------:R-:W1:Y:S03]  /*0a60*/  FENCE.VIEW.ASYNC.S ;  /* 0x00000000000073c6 */ /* 0x000e660000000000 */
[----:B-1----:R2:W1:Y:S08]  /*0a70*/  SYNCS.EXCH.64 URZ, [UR6+0xb0], UR8 ;  /* 0x0000b00806ff75b2 */ /* 0x0024700008000100 */
[----:B------:R2:W1:Y:S02]  /*0a80*/  SYNCS.EXCH.64 URZ, [UR6+0xb8], UR4 ;  /* 0x0000b80406ff75b2 */ /* 0x0004640008000100 */
[----:B--2---:R-:W-:Y:S01]  /*0a90*/  NOP ;  /* 0x0000000000007918 */ /* 0x004fe20000000000 */
.L_x_12:
[----:B------:R-:W2:Y:S01]  /*0aa0*/  SHFL.IDX PT, R2, R90, RZ, 0x1f ;  /* 0x00001fff5a027589 */ /* 0x000ea200000e0000 */
[----:B------:R-:W1:Y:S01]  /*0ab0*/  S2UR UR24, SR_CTAID.X ;  /* 0x00000000001879c3 */ /* 0x000e620000002500 */
[----:B------:R-:W-:-:S07]  /*0ac0*/  NOP ;  /* 0x0000000000007918 */ /* 0x000fce0000000000 */
[----:B------:R-:W1:Y:S01]  /*0ad0*/  S2UR UR20, SR_CTAID.Y ;  /* 0x00000000001479c3 */ /* 0x000e620000002600 */
[----:B--2---:R-:W-:-:S13]  /*0ae0*/  ISETP.NE.AND P0, PT, R2, 0x5, PT ;  /* 0x000000050200780c */ /* 0x004fda0003f05270 */
[----:B-1----:R-:W-:Y:S05]  /*0af0*/  @P0 BRA `(.L_x_13) ;  /* 0x0000000000480947 */ /* 0x002fea0003800000 */
[----:B------:R-:W1:Y:S01]  /*0b00*/  S2UR UR4, SR_CgaCtaId ;  /* 0x00000000000479c3 */ /* 0x000e620000008800 */
        /* <DEDUP_REMOVED lines=12> */
[----:B-1----:R1:W2:Y:S01]  /*0bd0*/  SYNCS.EXCH.64 URZ, [UR4+0xc0], UR8 ;  /* 0x0000c00804ff75b2 */ /* 0x0022a20008000100 */
[----:B------:R1:W1:Y:S01]  /*0be0*/  SYNCS.EXCH.64 URZ, [UR4+0xd0], UR6 ;  /* 0x0000d00604ff75b2 */ /* 0x0002620008000100 */
[----:B------:R1:W1:Y:S01]  /*0bf0*/  SYNCS.EXCH.64 URZ, [UR4+0xc8], UR8 ;  /* 0x0000c80804ff75b2 */ /* 0x0002620008000100 */
[----:B------:R1:W1:Y:S01]  /*0c00*/  SYNCS.EXCH.64 URZ, [UR4+0xd8], UR6 ;  /* 0x0000d80604ff75b2 */ /* 0x0002620008000100 */
[----:B------:R-:W-:Y:S01]  /*0c10*/  NOP ;  /* 0x0000000000007918 */ /* 0x000fe20000000000 */
.L_x_13:
[----:B------:R-:W-:-:S05]  /*0c20*/  CS2R.32 R82, SR_CgaSize ;  /* 0x0000000000527805 */ /* 0x000fca0000008a00 */
[----:B------:R-:W-:-:S05]  /*0c30*/  IMAD R82, R82, -0xa0, RZ ;  /* 0xffffff6052527824 */ /* 0x000fca00078e02ff */
[----:B------:R-:W-:-:S14]  /*0c40*/  R2UR UR5, R82 ;  /* 0x00000000520572ca */ /* 0x000fdc00000e0000 */
[----:B------:R-:W3:Y:S01]  /*0c50*/  LDCU UR5, c[0x0][UR5+0x2b0] ;  /* 0x00005600050577ac */ /* 0x000ee20008000800 */
[----:B------:R-:W-:Y:S02]  /*0c60*/  I2FP.F32.U32 R5, UR24 ;  /* 0x0000001800057c45 */ /* 0x000fe40008201000 */
[----:B------:R-:W-:-:S05]  /*0c70*/  CS2R.32 R3, SR_CgaSize ;  /* 0x0000000000037805 */ /* 0x000fca0000008a00 */
[----:B------:R-:W-:-:S06]  /*0c80*/  IMAD R3, R3, -0xa0, RZ ;  /* 0xffffff6003037824 */ /* 0x000fcc00078e02ff */
[----:B------:R-:W4:Y:S01]  /*0c90*/  LDC R3, c[0x0][R3+0x2a0] ;  /* 0x0000a80003037b82 */ /* 0x000f220000000800 */
[----:B------:R-:W-:Y:S02]  /*0ca0*/  I2FP.F32.U32 R4, UR20 ;  /* 0x0000001400047c45 */ /* 0x000fe40008201000 */
[----:B------:R-:W-:-:S05]  /*0cb0*/  CS2R.32 R82, SR_CgaSize ;  /* 0x0000000000527805 */ /* 0x000fca0000008a00 */
[----:B------:R-:W-:-:S05]  /*0cc0*/  IMAD R82, R82, -0xa0, RZ ;  /* 0xffffff6052527824 */ /* 0x000fca00078e02ff */
[----:B-1----:R-:W-:-:S14]  /*0cd0*/  R2UR UR4, R82 ;  /* 0x00000000520472ca */ /* 0x002fdc00000e0000 */
[----:B------:R-:W1:Y:S01]  /*0ce0*/  LDCU UR4, c[0x0][UR4+0x2b4] ;  /* 0x00005680040477ac */ /* 0x000e620008000800 */
[----:B------:R-:W-:Y:S01]  /*0cf0*/  NOP ;  /* 0x0000000000007918 */ /* 0x000fe20000000000 */
[----:B------:R-:W2:Y:S01]  /*0d00*/  LDCU UR19, c[0x0][0xb24] ;  /* 0x00016480ff1377ac */ /* 0x000ea20008000800 */
[----:B------:R-:W-:-:S05]  /*0d10*/  CS2R.32 R2, SR_CgaSize ;  /* 0x0000000000027805 */ /* 0x000fca0000008a00 */
[----:B------:R-:W-:-:S06]  /*0d20*/  IMAD R2, R2, -0xa0, RZ ;  /* 0xffffff6002027824 */ /* 0x000fcc00078e02ff */
[----:B------:R-:W4:Y:S01]  /*0d30*/  LDC R2, c[0x0][R2+0x2a4] ;  /* 0x0000a90002027b82 */ /* 0x000f220000000800 */
[----:B---3--:R-:W-:-:S07]  /*0d40*/  FMUL R5, R5, UR5 ;  /* 0x0000000505057c20 */ /* 0x008fce0008400000 */
[----:B------:R-:W3:Y:S01]  /*0d50*/  S2UR UR49, SR_CTAID.Z ;  /* 0x00000000003179c3 */ /* 0x000ee20000002700 */
[----:B-1----:R-:W-:Y:S01]  /*0d60*/  FMUL R4, R4, UR4 ;  /* 0x0000000404047c20 */ /* 0x002fe20008400000 */
[----:B------:R-:W1:Y:S01]  /*0d70*/  F2I.U32.TRUNC.NTZ R82, R5 ;  /* 0x0000000500527305 */ /* 0x000e62000020f000 */
[----:B--2---:R-:W-:-:S07]  /*0d80*/  UISETP.GE.AND UP0, UPT, UR19, 0x1, UPT ;  /* 0x000000011300788c */ /* 0x004fce000bf06270 */
[----:B------:R-:W2:Y:S01]  /*0d90*/  F2I.U32.TRUNC.NTZ R81, R4 ;  /* 0x0000000400517305 */ /* 0x000ea2000020f000 */
[----:B-1----:R-:W-:-:S05]  /*0da0*/  IADD3 R82, PT, PT, -R82, RZ, RZ ;  /* 0x000000ff52527210 */ /* 0x002fca0007ffe1ff */
[----:B----4-:R-:W-:Y:S01]  /*0db0*/  IMAD R82, R3, R82, UR24 ;  /* 0x0000001803527e24 */ /* 0x010fe2000f8e0252 */
[----:B--2---:R-:W-:-:S05]  /*0dc0*/  IADD3 R81, PT, PT, -R81, RZ, RZ ;  /* 0x000000ff51517210 */ /* 0x004fca0007ffe1ff */
[----:B------:R-:W-:Y:S01]  /*0dd0*/  IMAD R81, R2, R81, UR20 ;  /* 0x0000001402517e24 */ /* 0x000fe2000f8e0251 */
[----:B------:R-:W-:Y:S06]  /*0de0*/  BAR.SYNC.DEFER_BLOCKING 0x0 ;  /* 0x0000000000007b1d */ /* 0x000fec0000010000 */
[----:B---3--:R-:W-:Y:S05]  /*0df0*/  BRA.U !UP0, `(.L_x_14) ;  /* 0x0000000108d47547 */ /* 0x008fea000b800000 */
[----:B------:R-:W1:Y:S01]  /*0e00*/  LDCU.128 UR28, c[0x0][0xb10] ;  /* 0x00016200ff1c77ac */ /* 0x000e620008000c00 */
[----:B------:R-:W2:Y:S01]  /*0e10*/  LDCU UR6, c[0x0][0x370] ;  /* 0x00006e00ff0677ac */ /* 0x000ea20008000800 */
[----:B------:R-:W3:Y:S01]  /*0e20*/  LDCU UR4, c[0x0][0x374] ;  /* 0x00006e80ff0477ac */ /* 0x000ee20008000800 */
[----:B------:R-:W4:Y:S01]  /*0e30*/  LDCU UR21, c[0x0][0xb0c] ;  /* 0x00016180ff1577ac */ /* 0x000f220008000800 */
[----:B------:R-:W4:Y:S01]  /*0e40*/  LDCU UR5, c[0x0][0xb20] ;  /* 0x00016400ff0577ac */ /* 0x000f220008000800 */
[----:B------:R-:W4:Y:S01]  /*0e50*/  LDCU.64 UR16, c[0x0][0xb28] ;  /* 0x00016500ff1077ac */ /* 0x000f220008000a00 */
[----:B-1----:R-:W-:Y:S02]  /*0e60*/  UISETP.NE.AND UP0, UPT, UR30, 0x1, UPT ;  /* 0x000000011e00788c */ /* 0x002fe4000bf05270 */
[----:B---3--:R-:W-:Y:S02]  /*0e70*/  UIMAD.WIDE.U32 UR8, UR4, UR31, URZ ;  /* 0x0000001f040872a5 */ /* 0x008fe4000f8e00ff */
[----:B--2---:R-:W-:-:S02]  /*0e80*/  UIMAD.WIDE.U32 UR10, UR6, UR28, URZ ;  /* 0x0000001c060a72a5 */ /* 0x004fc4000f8e00ff */
[----:B----4-:R-:W-:Y:S02]  /*0e90*/  UISETP.NE.AND UP2, UPT, UR21, 0x1, UPT ;  /* 0x000000011500788c */ /* 0x010fe4000bf45270 */
[----:B------:R-:W-:Y:S01]  /*0ea0*/  UISETP.NE.AND UP4, UPT, UR19, 0x1, UPT ;  /* 0x000000011300788c */ /* 0x000fe2000bf85270 */
[----:B------:R-:W-:Y:S02]  /*0eb0*/  UMOV UR8, UR9 ;  /* 0x0000000900087c82 */ /* 0x000fe40008000000 */
[----:B------:R-:W-:Y:S01]  /*0ec0*/  UMOV UR10, UR11 ;  /* 0x0000000b000a7c82 */ /* 0x000fe20008000000 */
[----:B------:R-:W-:Y:S02]  /*0ed0*/  @UP0 USHF.R.U32.HI UR4, URZ, UR5, UR8 ;  /* 0x00000005ff040299 */ /* 0x000fe40008011608 */
[----:B------:R-:W-:Y:S02]  /*0ee0*/  UIMAD.WIDE.U32 UR12, UR20, UR31, URZ ;  /* 0x0000001f140c72a5 */ /* 0x000fe4000f8e00ff */
[----:B------:R-:W-:-:S02]  /*0ef0*/  UIMAD.WIDE.U32 UR8, UR4, UR16, URZ ;  /* 0x00000010040872a5 */ /* 0x000fc4000f8e00ff */
[----:B------:R-:W-:Y:S02]  /*0f00*/  @UP2 USHF.R.U32.HI UR6, URZ, UR29, UR10 ;  /* 0x0000001dff062299 */ /* 0x000fe4000801160a */
[----:B------:R-:W-:Y:S02]  /*0f10*/  UIMAD.WIDE.U32 UR14, UR24, UR28, URZ ;  /* 0x0000001c180e72a5 */ /* 0x000fe4000f8e00ff */
[----:B------:R-:W-:Y:S01]  /*0f20*/  UIMAD.WIDE.U32 UR10, UR6, UR16, URZ ;  /* 0x00000010060a72a5 */ /* 0x000fe2000f8e00ff */
[----:B------:R-:W-:Y:S01]  /*0f30*/  UMOV UR12, UR13 ;  /* 0x0000000d000c7c82 */ /* 0x000fe20008000000 */
[----:B------:R-:W-:Y:S01]  /*0f40*/  UMOV UR8, UR9 ;  /* 0x0000000900087c82 */ /* 0x000fe20008000000 */
[----:B------:R-:W-:Y:S02]  /*0f50*/  USHF.R.U32.HI UR12, URZ, UR5, UR12 ;  /* 0x00000005ff0c7299 */ /* 0x000fe4000801160c */
[----:B------:R-:W-:Y:S01]  /*0f60*/  @UP4 USHF.R.U32.HI UR4, URZ, UR17, UR8 ;  /* 0x00000011ff044299 */ /* 0x000fe20008011608 */
[----:B------:R-:W-:Y:S01]  /*0f70*/  UMOV UR14, UR15 ;  /* 0x0000000f000e7c82 */ /* 0x000fe20008000000 */
[----:B------:R-:W-:Y:S01]  /*0f80*/  UMOV UR10, UR11 ;  /* 0x0000000b000a7c82 */ /* 0x000fe20008000000 */
[----:B------:R-:W-:-:S02]  /*0f90*/  USHF.R.U32.HI UR14, URZ, UR29, UR14 ;  /* 0x0000001dff0e7299 */ /* 0x000fc4000801160e */
[----:B------:R-:W-:Y:S02]  /*0fa0*/  USEL UR5, UR20, UR12, !UP0 ;  /* 0x0000000c14057287 */ /* 0x000fe4000c000000 */
[----:B------:R-:W-:Y:S02]  /*0fb0*/  @UP4 USHF.R.U32.HI UR6, URZ, UR17, UR10 ;  /* 0x00000011ff064299 */ /* 0x000fe4000801160a */
[----:B------:R-:W-:Y:S02]  /*0fc0*/  UIMAD UR7, UR4, UR19, URZ ;  /* 0x00000013040772a4 */ /* 0x000fe4000f8e02ff */
[----:B------:R-:W-:Y:S02]  /*0fd0*/  USEL UR4, UR24, UR14, !UP2 ;  /* 0x0000000e18047287 */ /* 0x000fe4000d000000 */
[----:B------:R-:W-:Y:S02]  /*0fe0*/  UIMAD UR10, UR6, UR19, URZ ;  /* 0x00000013060a72a4 */ /* 0x000fe4000f8e02ff */
[----:B------:R-:W-:-:S02]  /*0ff0*/  UISETP.GE.AND UP0, UPT, UR5, UR7, UPT ;  /* 0x000000070500728c */ /* 0x000fc4000bf06270 */
[----:B------:R-:W-:Y:S02]  /*1000*/  UIMAD.WIDE.U32 UR8, UR5, UR16, URZ ;  /* 0x00000010050872a5 */ /* 0x000fe4000f8e00ff */
[----:B------:R-:W-:Y:S02]  /*1010*/  UISETP.GE.OR UP0, UPT, UR4, UR10, UP0 ;  /* 0x0000000a0400728c */ /* 0x000fe40008706670 */
[----:B------:R-:W-:Y:S02]  /*1020*/  UIMAD.WIDE.U32 UR10, UR4, UR16, URZ ;  /* 0x00000010040a72a5 */ /* 0x000fe4000f8e00ff */
[----:B------:R-:W-:Y:S01]  /*1030*/  UIADD3 UR10, UPT, UPT, -UR4, URZ, URZ ;  /* 0x000000ff040a7290 */ /* 0x000fe2000fffe1ff */
[----:B------:R-:W-:Y:S01]  /*1040*/  UMOV UR8, UR9 ;  /* 0x0000000900087c82 */ /* 0x000fe20008000000 */
[----:B------:R-:W-:Y:S02]  /*1050*/  UIADD3 UR9, UPT, UPT, -UR5, URZ, URZ ;  /* 0x000000ff05097290 */ /* 0x000fe4000fffe1ff */
[----:B------:R-:W-:-:S03]  /*1060*/  USHF.R.U32.HI UR8, URZ, UR17, UR8 ;  /* 0x00000011ff087299 */ /* 0x000fc60008011608 */
[----:B------:R-:W-:Y:S01]  /*1070*/  @!UP0 UMOV UR7, UR11 ;  /* 0x0000000b00078c82 */ /* 0x000fe20008000000 */
[----:B------:R-:W-:Y:S02]  /*1080*/  UIMAD UR20, UR30, UR9, UR20 ;  /* 0x000000091e1472a4 */ /* 0x000fe4000f8e0214 */
[----:B------:R-:W-:Y:S02]  /*1090*/  USEL UR8, UR5, UR8, !UP4 ;  /* 0x0000000805087287 */ /* 0x000fe4000e000000 */
[----:B------:R-:W-:Y:S02]  /*10a0*/  @!UP0 USHF.R.U32.HI UR7, URZ, UR17, UR7 ;  /* 0x00000011ff078299 */ /* 0x000fe40008011607 */
[----:B------:R-:W-:Y:S02]  /*10b0*/  UIADD3 UR9, UPT, UPT, -UR8, URZ, URZ ;  /* 0x000000ff08097290 */ /* 0x000fe4000fffe1ff */
[----:B------:R-:W-:Y:S02]  /*10c0*/  @!UP0 USEL UR7, UR4, UR7, !UP4 ;  /* 0x0000000704078287 */ /* 0x000fe4000e000000 */
[----:B------:R-:W-:-:S02]  /*10d0*/  UIMAD UR9, UR19, UR9, UR5 ;  /* 0x00000009130972a4 */ /* 0x000fc4000f8e0205 */
[----:B------:R-:W-:Y:S02]  /*10e0*/  @!UP0 UIADD3 UR8, UPT, UPT, UR8, -UR7, URZ ;  /* 0x8000000708088290 */ /* 0x000fe4000fffe0ff */
[----:B------:R-:W-:Y:S02]  /*10f0*/  @!UP0 UIMAD UR7, UR9, UR6, UR7 ;  /* 0x00000006090782a4 */ /* 0x000fe4000f8e0207 */
[----:B------:R-:W-:Y:S02]  /*1100*/  @!UP0 UIMAD UR5, UR8, UR19, UR4 ;  /* 0x00000013080582a4 */ /* 0x000fe4000f8e0204 */
[----:B------:R-:W-:Y:S02]  /*1110*/  UIMAD UR6, UR21, UR10, UR24 ;  /* 0x0000000a150672a4 */ /* 0x000fe4000f8e0218 */
[----:B------:R-:W-:Y:S01]  /*1120*/  UIMAD UR20, UR5, UR30, UR20 ;  /* 0x0000001e051472a4 */ /* 0x000fe2000f8e0214 */
[----:B------:R-:W-:Y:S02]  /*1130*/  @!UP0 UMOV UR4, UR7 ;  /* 0x0000000700048c82 */ /* 0x000fe40008000000 */
[----:B------:R-:W-:-:S12]  /*1140*/  UIMAD UR24, UR4, UR21, UR6 ;  /* 0x00000015041872a4 */ /* 0x000fd8000f8e0206 */
.L_x_14:
[----:B------:R-:W1:Y:S02]  /*1150*/  LDCU UR4, c[0x0][0xb30] ;  /* 0x00016600ff0477ac */ /* 0x000e640008000800 */
[----:B-1----:R-:W-:-:S09]  /*1160*/  UISETP.NE.AND UP0, UPT, UR4, 0x1, UPT ;  /* 0x000000010400788c */ /* 0x002fd2000bf05270 */
[----:B------:R-:W-:Y:S05]  /*1170*/  BRA.U UP0, `(.L_x_15) ;  /* 0x0000000100447547 */ /* 0x000fea000b800000 */
[----:B------:R-:W1:Y:S01]  /*1180*/  LDCU.128 UR8, c[0x0][0xb10] ;  /* 0x00016200ff0877ac */ /* 0x000e620008000c00 */
[----:B------:R-:W2:Y:S01]  /*1190*/  LDCU UR12, c[0x0][0xb0c] ;  /* 0x00016180ff0c77ac */ /* 0x000ea20008000800 */
[----:B------:R-:W3:Y:S01]  /*11a0*/  LDCU UR13, c[0x0][0xb20] ;  /* 0x00016400ff0d77ac */ /* 0x000ee20008000800 */
[----:B-1----:R-:W-:Y:S02]  /*11b0*/  UIMAD.WIDE.U32 UR6, UR24, UR8, URZ ;  /* 0x00000008180672a5 */ /* 0x002fe4000f8e00ff */
[----:B------:R-:W-:Y:S02]  /*11c0*/  UIMAD.WIDE.U32 UR4, UR20, UR11, URZ ;  /* 0x0000000b140472a5 */ /* 0x000fe4000f8e00ff */
[----:B--2---:R-:W-:Y:S02]  /*11d0*/  UISETP.NE.AND UP2, UPT, UR12, 0x1, UPT ;  /* 0x000000010c00788c */ /* 0x004fe4000bf45270 */
[----:B------:R-:W-:Y:S01]  /*11e0*/  UISETP.NE.AND UP0, UPT, UR10, 0x1, UPT ;  /* 0x000000010a00788c */ /* 0x000fe2000bf05270 */
[----:B------:R-:W-:-:S02]  /*11f0*/  UMOV UR6, UR7 ;  /* 0x0000000700067c82 */ /* 0x000fc40008000000 */
[----:B------:R-:W-:Y:S01]  /*1200*/  UMOV UR4, UR5 ;  /* 0x0000000500047c82 */ /* 0x000fe20008000000 */
[----:B------:R-:W-:Y:S02]  /*1210*/  USHF.R.U32.HI UR6, URZ, UR9, UR6 ;  /* 0x00000009ff067299 */ /* 0x000fe40008011606 */
[----:B---3--:R-:W-:Y:S02]  /*1220*/  USHF.R.U32.HI UR4, URZ, UR13, UR4 ;  /* 0x0000000dff047299 */ /* 0x008fe40008011604 */
[----:B------:R-:W-:Y:S02]  /*1230*/  USEL UR5, UR24, UR6, !UP2 ;  /* 0x0000000618057287 */ /* 0x000fe4000d000000 */
[----:B------:R-:W-:-:S04]  /*1240*/  USEL UR4, UR20, UR4, !UP0 ;  /* 0x0000000414047287 */ /* 0x000fc8000c000000 */
[----:B------:R-:W-:Y:S02]  /*1250*/  UIADD3 UR6, UPT, UPT, UR5, -UR4, URZ ;  /* 0x8000000405067290 */ /* 0x000fe4000fffe0ff */
[----:B------:R-:W-:Y:S02]  /*1260*/  UIADD3 UR4, UPT, UPT, -UR5, UR4, URZ ;  /* 0x0000000405047290 */ /* 0x000fe4000fffe1ff */
[----:B------:R-:W-:Y:S02]  /*1270*/  UIMAD UR20, UR6, UR10, UR20 ;  /* 0x0000000a061472a4 */ /* 0x000fe4000f8e0214 */
[----:B------:R-:W-:-:S12]  /*1280*/  UIMAD UR24, UR4, UR12, UR24 ;  /* 0x0000000c041872a4 */ /* 0x000fd8000f8e0218 */
.L_x_15:
[----:B------:R-:W-:Y:S01]  /*1290*/  BAR.SYNC.DEFER_BLOCKING 0x0 ;  /* 0x0000000000007b1d */ /* 0x000fe20000010000 */
[----:B------:R-:W-:Y:S01]  /*12a0*/  UISETP.NE.AND UP0, UPT, UR18, 0x2, UPT ;  /* 0x000000021200788c */ /* 0x000fe2000bf05270 */
[----:B------:R-:W-:Y:S02]  /*12b0*/  ISETP.NE.OR P3, PT, R0, 0x2, !P3 ;  /* 0x000000020000780c */ /* 0x000fe40005f65670 */
[----:B------:R-:W-:Y:S02]  /*12c0*/  LOP3.LUT R0, R87, 0x1f, RZ, 0xc0, !PT ;  /* 0x0000001f57007812 */ /* 0x000fe400078ec0ff */
[----:B------:R-:W1:Y:S04]  /*12d0*/  LDCU UR39, c[0x0][0xb24] ;  /* 0x00016480ff2777ac */ /* 0x000e680008000800 */
[----:B------:R-:W-:Y:S05]  /*12e0*/  BRA.U UP0, `(.L_x_16) ;  /* 0x0000001900f47547 */ /* 0x000fea000b800000 */
[----:B------:R-:W2:Y:S01]  /*12f0*/  LDCU UR7, c[0x0][0x390] ;  /* 0x00007200ff0777ac */ /* 0x000ea20008000800 */
[----:B------:R-:W-:Y:S01]  /*1300*/  PLOP3.LUT P1, PT, PT, PT, UP3, 0x80, 0x8 ;  /* 0x000000000008781c */ /* 0x000fe20003f2f038 */
[----:B------:R-:W-:Y:S01]  /*1310*/  IMAD.MOV.U32 R2, RZ, RZ, RZ ;  /* 0x000000ffff027224 */ /* 0x000fe200078e00ff */
[----:B------:R-:W-:Y:S01]  /*1320*/  ISETP.EQ.OR P2, PT, R0, RZ, P3 ;  /* 0x000000ff0000720c */ /* 0x000fe20001f42670 */
[----:B------:R-:W3:Y:S01]  /*1330*/  LDCU UR6, c[0x0][0x5c0] ;  /* 0x0000b800ff0677ac */ /* 0x000ee20008000800 */
[----:B------:R-:W-:Y:S01]  /*1340*/  PLOP3.LUT P1, PT, P1, PT, PT, 0x8, 0x80 ;  /* 0x000000000080781c */ /* 0x000fe20000f2e170 */
[----:B------:R-:W4:Y:S01]  /*1350*/  LDCU UR59, c[0x0][0x370] ;  /* 0x00006e00ff3b77ac */ /* 0x000f220008000800 */
[----:B------:R-:W1:Y:S01]  /*1360*/  LDCU.64 UR52, c[0x0][0x348] ;  /* 0x00006900ff3477ac */ /* 0x000e620008000a00 */
[----:B------:R-:W1:Y:S01]  /*1370*/  LDCU UR58, c[0x0][0x374] ;  /* 0x00006e80ff3a77ac */ /* 0x000e620008000800 */
[----:B--2---:R-:W-:Y:S02]  /*1380*/  UIADD3 UR5, UPT, UPT, UR7, 0x3f, URZ ;  /* 0x0000003f07057890 */ /* 0x004fe4000fffe0ff */
[----:B---3--:R-:W-:-:S02]  /*1390*/  UIADD3 UR6, UPT, UPT, UR6, 0x7f, URZ ;  /* 0x0000007f06067890 */ /* 0x008fc4000fffe0ff */
[----:B------:R-:W-:Y:S02]  /*13a0*/  USHF.R.S32.HI UR4, URZ, 0x1f, UR5 ;  /* 0x0000001fff047899 */ /* 0x000fe40008011405 */
[----:B------:R-:W-:Y:S02]  /*13b0*/  UIADD3 UR63, UPT, UPT, UR7, 0x7e, URZ ;  /* 0x0000007e073f7890 */ /* 0x000fe4000fffe0ff */
[----:B------:R-:W-:Y:S02]  /*13c0*/  ULEA.HI UR4, UR4, UR5, URZ, 0x6 ;  /* 0x0000000504047291 */ /* 0x000fe4000f8f30ff */
[----:B------:R-:W-:Y:S02]  /*13d0*/  UIADD3 UR5, UPT, UPT, UR7, -0x1, URZ ;  /* 0xffffffff07057890 */ /* 0x000fe4000fffe0ff */
[----:B------:R-:W-:Y:S02]  /*13e0*/  USHF.R.S32.HI UR61, URZ, 0x6, UR4 ;  /* 0x00000006ff3d7899 */ /* 0x000fe40008011404 */
[----:B------:R-:W-:-:S02]  /*13f0*/  UISETP.GE.U32.AND UP1, UPT, UR5, -0x7f, UPT ;  /* 0xffffff810500788c */ /* 0x000fc4000bf26070 */
[----:B------:R-:W-:Y:S02]  /*1400*/  UISETP.LT.U32.AND UP0, UPT, UR61, 0x6, UPT ;  /* 0x000000063d00788c */ /* 0x000fe4000bf01070 */
[----:B------:R-:W-:Y:S02]  /*1410*/  USHF.R.S32.HI UR4, URZ, 0x1f, UR6 ;  /* 0x0000001fff047899 */ /* 0x000fe40008011406 */
[----:B------:R-:W-:Y:S02]  /*1420*/  USEL UR60, UR61, 0x6, UP0 ;  /* 0x000000063d3c7887 */ /* 0x000fe40008000000 */
[----:B------:R-:W-:Y:S02]  /*1430*/  ULEA.HI UR4, UR4, UR6, URZ, 0x7 ;  /* 0x0000000604047291 */ /* 0x000fe4000f8f38ff */
[----:B------:R-:W-:Y:S02]  /*1440*/  UIADD3 UR48, UPT, UPT, UR60, -0x1, URZ ;  /* 0xffffffff3c307890 */ /* 0x000fe4000fffe0ff */
[----:B------:R-:W-:-:S02]  /*1450*/  @UP1 UIADD3 UR48, UPT, UPT, UR60, URZ, URZ ;  /* 0x000000ff3c301290 */ /* 0x000fc4000fffe0ff */
[----:B------:R-:W-:Y:S02]  /*1460*/  USHF.R.S32.HI UR57, URZ, 0x7, UR4 ;  /* 0x00000007ff397899 */ /* 0x000fe40008011404 */
[----:B------:R-:W-:Y:S02]  /*1470*/  UIADD3 UR62, UPT, UPT, UR61, -UR60, URZ ;  /* 0x8000003c3d3e7290 */ /* 0x000fe4000fffe0ff */
[----:B------:R-:W-:Y:S01]  /*1480*/  UIADD3 UR48, UPT, UPT, UR48, 0x1, URZ ;  /* 0x0000000130307890 */ /* 0x000fe2000fffe0ff */
[----:B------:R-:W-:Y:S01]  /*1490*/  UMOV UR36, 0x1 ;  /* 0x0000000100247882 */ /* 0x000fe20000000000 */
[----:B-1--4-:R-:W-:-:S10]  /*14a0*/  UMOV UR37, URZ ;  /* 0x000000ff00257c82 */ /* 0x012fd40008000000 */
.L_x_32:
[----:B------:R-:W-:Y:S01]  /*14b0*/  IMAD.U32 R4, RZ, RZ, UR57 ;  /* 0x00000039ff047e24 */ /* 0x000fe2000f8e00ff */
[----:B------:R-:W1:Y:S04]  /*14c0*/  LDCU UR56, c[0x0][0x5c4] ;  /* 0x0000b880ff3877ac */ /* 0x000e680008000800 */
[-C--:B------:R-:W-:Y:S01]  /*14d0*/  IABS R0, R4.reuse ;  /* 0x0000000400007213 */ /* 0x080fe20000000000 */
[----:B------:R-:W-:Y:S01]  /*14e0*/  UMOV UR38, 0x400 ;  /* 0x0000040000267882 */ /* 0x000fe20000000000 */
[----:B------:R-:W-:Y:S01]  /*14f0*/  IABS R4, R4 ;  /* 0x0000000400047213 */ /* 0x000fe20000000000 */
[----:B------:R-:W-:Y:S01]  /*1500*/  USHF.L.U32 UR42, UR24, 0x7, URZ ;  /* 0x00000007182a7899 */ /* 0x000fe200080006ff */
[----:B------:R-:W-:Y:S01]  /*1510*/  R2UR UR6, R0 ;  /* 0x00000000000672ca */ /* 0x000fe200000e0000 */
[----:B------:R-:W-:Y:S01]  /*1520*/  UMOV UR14, URZ ;  /* 0x000000ff000e7c82 */ /* 0x000fe20008000000 */
[----:B-1----:R-:W-:-:S11]  /*1530*/  IMAD.U32 R3, RZ, RZ, UR56 ;  /* 0x00000038ff037e24 */ /* 0x002fd6000f8e00ff */
[----:B------:R-:W1:Y:S08]  /*1540*/  I2F.RP R6, UR6 ;  /* 0x0000000600067d06 */ /* 0x000e700008209400 */
[----:B-1----:R-:W1:Y:S02]  /*1550*/  MUFU.RCP R5, R6 ;  /* 0x0000000600057308 */ /* 0x002e640000001000 */
[----:B-1----:R-:W-:-:S06]  /*1560*/  VIADD R5, R5, 0xffffffe ;  /* 0x0ffffffe05057836 */ /* 0x002fcc0000000000 */
[----:B------:R-:W1:Y:S02]  /*1570*/  F2I.FTZ.U32.TRUNC.NTZ R0, R5 ;  /* 0x0000000500007305 */ /* 0x000e64000021f000 */
[----:B-1----:R-:W-:Y:S02]  /*1580*/  R2UR UR5, R0 ;  /* 0x00000000000572ca */ /* 0x002fe400000e0000 */
[----:B------:R-:W-:Y:S01]  /*1590*/  IABS R0, R3 ;  /* 0x0000000300007213 */ /* 0x000fe20000000000 */
[----:B------:R-:W-:-:S03]  /*15a0*/  IMAD.U32 R3, RZ, RZ, UR20 ;  /* 0x00000014ff037e24 */ /* 0x000fc6000f8e00ff */
[----:B------:R-:W-:Y:S01]  /*15b0*/  R2UR UR8, R0 ;  /* 0x00000000000872ca */ /* 0x000fe200000e0000 */
[----:B------:R-:W-:Y:S01]  /*15c0*/  IMAD.MOV R0, RZ, RZ, -R4 ;  /* 0x000000ffff007224 */ /* 0x000fe200078e0a04 */
[----:B------:R-:W-:-:S04]  /*15d0*/  IABS R3, R3 ;  /* 0x0000000300037213 */ /* 0x000fc80000000000 */
[----:B------:R-:W-:Y:S01]  /*15e0*/  R2UR UR9, R3 ;  /* 0x00000000030972ca */ /* 0x000fe200000e0000 */
[----:B------:R-:W-:-:S04]  /*15f0*/  UIADD3 UR4, UPT, UPT, URZ, -UR5, URZ ;  /* 0x80000005ff047290 */ /* 0x000fc8000fffe0ff */
[----:B------:R-:W-:Y:S02]  /*1600*/  UIMAD UR7, UR4, UR6, URZ ;  /* 0x00000006040772a4 */ /* 0x000fe4000f8e02ff */
[----:B------:R-:W1:Y:S01]  /*1610*/  I2F.RP R3, UR8 ;  /* 0x0000000800037d06 */ /* 0x000e620008209400 */
[----:B------:R-:W-:Y:S02]  /*1620*/  UMOV UR4, URZ ;  /* 0x000000ff00047c82 */ /* 0x000fe40008000000 */
[----:B------:R-:W-:Y:S02]  /*1630*/  UIMAD.WIDE.U32 UR4, UR5, UR7, UR4 ;  /* 0x00000007050472a5 */ /* 0x000fe4000f8e0004 */
[----:B------:R-:W-:-:S05]  /*1640*/  R2UR UR7, R0 ;  /* 0x00000000000772ca */ /* 0x000fca00000e0000 */
[----:B------:R-:W-:Y:S02]  /*1650*/  UMOV UR4, UR5 ;  /* 0x0000000500047c82 */ /* 0x000fe40008000000 */
[----:B------:R-:W-:Y:S01]  /*1660*/  UIMAD.WIDE.U32 UR4, UR4, UR9, URZ ;  /* 0x00000009040472a5 */ /* 0x000fe2000f8e00ff */
[----:B-1----:R-:W1:Y:S06]  /*1670*/  MUFU.RCP R0, R3 ;  /* 0x0000000300007308 */ /* 0x002e6c0000001000 */
[----:B------:R-:W-:Y:S02]  /*1680*/  UMOV UR4, UR5 ;  /* 0x0000000500047c82 */ /* 0x000fe40008000000 */
[----:B------:R-:W-:Y:S01]  /*1690*/  UIMAD UR5, UR4, UR7, UR9 ;  /* 0x00000007040572a4 */ /* 0x000fe2000f8e0209 */
[----:B------:R-:W2:Y:S03]  /*16a0*/  S2UR UR7, SR_CgaCtaId ;  /* 0x00000000000779c3 */ /* 0x000ea60000008800 */
[----:B------:R-:W-:Y:S01]  /*16b0*/  UISETP.GT.U32.AND UP0, UPT, UR6, UR5, UPT ;  /* 0x000000050600728c */ /* 0x000fe2000bf04070 */
[----:B-1----:R-:W-:-:S02]  /*16c0*/  VIADD R0, R0, 0xffffffe ;  /* 0x0ffffffe00007836 */ /* 0x002fc40000000000 */
[----:B------:R-:W-:-:S08]  /*16d0*/  IMAD.U32 R3, RZ, RZ, UR36 ;  /* 0x00000024ff037e24 */ /* 0x000fd0000f8e00ff */
[----:B------:R-:W-:Y:S01]  /*16e0*/  @!UP0 UIADD3 UR5, UPT, UPT, UR5, -UR6, URZ ;  /* 0x8000000605058290 */ /* 0x000fe2000fffe0ff */
[----:B------:R-:W1:Y:S01]  /*16f0*/  F2I.FTZ.U32.TRUNC.NTZ R0, R0 ;  /* 0x0000000000007305 */ /* 0x000e62000021f000 */
[----:B------:R-:W-:Y:S01]  /*1700*/  @!UP0 UIADD3 UR4, UPT, UPT, UR4, 0x1, URZ ;  /* 0x0000000104048890 */ /* 0x000fe2000fffe0ff */
[----:B------:R-:W-:Y:S01]  /*1710*/  SHF.L.U32 R3, R3, 0x1f, RZ ;  /* 0x0000001f03037819 */ /* 0x000fe200000006ff */
[----:B------:R-:W-:Y:S02]  /*1720*/  UISETP.GE.U32.AND UP1, UPT, UR5, UR6, UPT ;  /* 0x000000060500728c */ /* 0x000fe4000bf26070 */
[----:B------:R-:W-:Y:S02]  /*1730*/  ULOP3.LUT UR5, UR20, UR57, URZ, 0x3c, !UPT ;  /* 0x0000003914057292 */ /* 0x000fe4000f8e3cff */
[----:B--2---:R-:W-:Y:S02]  /*1740*/  ULEA UR38, UR7, UR38, 0x18 ;  /* 0x0000002607267291 */ /* 0x004fe4000f8ec0ff */
[----:B------:R-:W-:-:S02]  /*1750*/  UISETP.GE.AND UP0, UPT, UR5, URZ, UPT ;  /* 0x000000ff0500728c */ /* 0x000fc4000bf06270 */
[----:B------:R-:W-:-:S03]  /*1760*/  ULEA UR7, UR37, UR38, 0x3 ;  /* 0x0000002625077291 */ /* 0x000fc6000f8e18ff */
[----:B------:R-:W-:Y:S01]  /*1770*/  @UP1 UIADD3 UR4, UPT, UPT, UR4, 0x1, URZ ;  /* 0x0000000104041890 */ /* 0x000fe2000fffe0ff */
[----:B-1----:R-:W-:Y:S01]  /*1780*/  R2UR UR5, R0 ;  /* 0x00000000000572ca */ /* 0x002fe200000e0000 */
[----:B------:R-:W-:-:S05]  /*1790*/  UISETP.NE.AND UP1, UPT, UR57, URZ, UPT ;  /* 0x000000ff3900728c */ /* 0x000fca000bf25270 */
[----:B------:R-:W-:Y:S01]  /*17a0*/  UMOV UR6, UR4 ;  /* 0x0000000400067c82 */ /* 0x000fe20008000000 */
[----:B------:R1:W2:Y:S01]  /*17b0*/  SYNCS.PHASECHK.TRANS64.TRYWAIT P0, [UR7+0x30], R3 ;  /* 0x00003003ff0075a7 */ /* 0x0002a20008001107 */
[----:B------:R-:W-:-:S04]  /*17c0*/  @!UP0 UIADD3 UR6, UPT, UPT, -UR6, URZ, URZ ;  /* 0x000000ff06068290 */ /* 0x000fc8000fffe1ff */
[----:B------:R-:W-:Y:S02]  /*17d0*/  @!UP1 ULOP3.LUT UR6, URZ, UR57, URZ, 0x33, !UPT ;  /* 0x00000039ff069292 */ /* 0x000fe4000f8e33ff */
[----:B------:R-:W-:-:S04]  /*17e0*/  UIADD3 UR4, UPT, UPT, URZ, -UR5, URZ ;  /* 0x80000005ff047290 */ /* 0x000fc8000fffe0ff */
[----:B------:R-:W-:Y:S01]  /*17f0*/  IMAD.U32 R0, RZ, RZ, UR6 ;  /* 0x00000006ff007e24 */ /* 0x000fe2000f8e00ff */
[----:B------:R-:W-:-:S03]  /*1800*/  UIMAD UR7, UR4, UR8, URZ ;  /* 0x00000008040772a4 */ /* 0x000fc6000f8e02ff */
[----:B------:R-:W-:Y:S01]  /*1810*/  UMOV UR4, URZ ;  /* 0x000000ff00047c82 */ /* 0x000fe20008000000 */
[----:B------:R-:W-:Y:S01]  /*1820*/  IABS R0, R0 ;  /* 0x0000000000007213 */ /* 0x000fe20000000000 */
[----:B------:R-:W-:-:S03]  /*1830*/  UIMAD.WIDE.U32 UR4, UR5, UR7, UR4 ;  /* 0x00000007050472a5 */ /* 0x000fc6000f8e0004 */
[----:B------:R-:W-:-:S04]  /*1840*/  R2UR UR9, R0 ;  /* 0x00000000000972ca */ /* 0x000fc800000e0000 */
[----:B------:R-:W-:-:S09]  /*1850*/  UMOV UR4, UR5 ;  /* 0x0000000500047c82 */ /* 0x000fd20008000000 */
[----:B------:R-:W-:-:S07]  /*1860*/  UIMAD.WIDE.U32 UR4, UR4, UR9, URZ ;  /* 0x00000009040472a5 */ /* 0x000fce000f8e00ff */
[----:B------:R-:W-:Y:S02]  /*1870*/  UMOV UR4, UR5 ;  /* 0x0000000500047c82 */ /* 0x000fe40008000000 */
[----:B------:R-:W-:-:S04]  /*1880*/  UIADD3 UR5, UPT, UPT, -UR4, URZ, URZ ;  /* 0x000000ff04057290 */ /* 0x000fc8000fffe1ff */
[----:B------:R-:W-:-:S04]  /*1890*/  UIMAD UR5, UR8, UR5, UR9 ;  /* 0x00000005080572a4 */ /* 0x000fc8000f8e0209 */
[----:B------:R-:W-:-:S11]  /*18a0*/  UISETP.GT.U32.AND UP0, UPT, UR8, UR5, UPT ;  /* 0x000000050800728c */ /* 0x000fd6000bf04070 */
[----:B------:R-:W-:Y:S02]  /*18b0*/  @!UP0 UIADD3 UR5, UPT, UPT, UR5, -UR8, URZ ;  /* 0x8000000805058290 */ /* 0x000fe4000fffe0ff */
[----:B------:R-:W-:Y:S02]  /*18c0*/  @!UP0 UIADD3 UR4, UPT, UPT, UR4, 0x1, URZ ;  /* 0x0000000104048890 */ /* 0x000fe4000fffe0ff */
[----:B------:R-:W-:Y:S02]  /*18d0*/  UISETP.GE.U32.AND UP1, UPT, UR5, UR8, UPT ;  /* 0x000000080500728c */ /* 0x000fe4000bf26070 */
[----:B------:R-:W-:-:S04]  /*18e0*/  ULOP3.LUT UR5, UR6, UR56, URZ, 0x3c, !UPT ;  /* 0x0000003806057292 */ /* 0x000fc8000f8e3cff */
[----:B------:R-:W-:-:S05]  /*18f0*/  UISETP.GE.AND UP0, UPT, UR5, URZ, UPT ;  /* 0x000000ff0500728c */ /* 0x000fca000bf06270 */
[----:B------:R-:W-:Y:S02]  /*1900*/  @UP1 UIADD3 UR4, UPT, UPT, UR4, 0x1, URZ ;  /* 0x0000000104041890 */ /* 0x000fe4000fffe0ff */
[----:B------:R-:W-:-:S05]  /*1910*/  UISETP.NE.AND UP1, UPT, UR56, URZ, UPT ;  /* 0x000000ff3800728c */ /* 0x000fca000bf25270 */
[----:B------:R-:W-:Y:S01]  /*1920*/  UMOV UR49, UR4 ;  /* 0x0000000400317c82 */ /* 0x000fe20008000000 */
[----:B------:R-:W-:Y:S02]  /*1930*/  UIADD3 UR4, UPT, UPT, -UR6, URZ, URZ ;  /* 0x000000ff06047290 */ /* 0x000fe4000fffe1ff */
[----:B------:R-:W-:Y:S02]  /*1940*/  @!UP0 UIADD3 UR49, UPT, UPT, -UR49, URZ, URZ ;  /* 0x000000ff31318290 */ /* 0x000fe4000fffe1ff */
[----:B------:R-:W-:Y:S02]  /*1950*/  UISETP.GE.U32.AND UP0, UPT, UR63, 0x7f, UPT ;  /* 0x0000007f3f00788c */ /* 0x000fe4000bf06070 */
[----:B------:R-:W-:Y:S02]  /*1960*/  @!UP1 ULOP3.LUT UR49, URZ, UR56, URZ, 0x33, !UPT ;  /* 0x00000038ff319292 */ /* 0x000fe4000f8e33ff */
[----:B------:R-:W-:Y:S02]  /*1970*/  UIMAD UR4, UR57, UR4, UR20 ;  /* 0x00000004390472a4 */ /* 0x000fe4000f8e0214 */
[----:B------:R-:W-:-:S02]  /*1980*/  UIADD3 UR5, UPT, UPT, -UR49, URZ, URZ ;  /* 0x000000ff31057290 */ /* 0x000fc4000fffe1ff */
[----:B------:R-:W-:Y:S02]  /*1990*/  USHF.L.U32 UR18, UR4, 0x7, URZ ;  /* 0x0000000704127899 */ /* 0x000fe400080006ff */
[----:B------:R-:W-:Y:S01]  /*19a0*/  UIMAD UR56, UR56, UR5, UR6 ;  /* 0x00000005383872a4 */ /* 0x000fe2000f8e0206 */
[----:B-12---:R-:W-:Y:S11]  /*19b0*/  BRA.U !UP0, `(.L_x_17) ;  /* 0x0000000508487547 */ /* 0x006ff6000b800000 */
[----:B------:R-:W1:Y:S01]  /*19c0*/  LDCU.64 UR34, c[0x0][0x5b0] ;  /* 0x0000b600ff2277ac */ /* 0x000e620008000a00 */
[----:B------:R-:W1:Y:S01]  /*19d0*/  LDCU.64 UR32, c[0x0][0x5d8] ;  /* 0x0000bb00ff2077ac */ /* 0x000e620008000a00 */
[----:B------:R-:W2:Y:S01]  /*19e0*/  LDCU UR25, c[0x0][0x598] ;  /* 0x0000b300ff1977ac */ /* 0x000ea20008000800 */
[----:B------:R-:W3:Y:S01]  /*19f0*/  LDCU UR24, c[0x0][0x58c] ;  /* 0x0000b180ff1877ac */ /* 0x000ee20008000800 */
[----:B------:R-:W4:Y:S01]  /*1a00*/  LDCU UR27, c[0x0][0x59c] ;  /* 0x0000b380ff1b77ac */ /* 0x000f220008000800 */
[----:B------:R-:W2:Y:S01]  /*1a10*/  LDCU UR26, c[0x0][0x5a0] ;  /* 0x0000b400ff1a77ac */ /* 0x000ea20008000800 */
[----:B------:R-:W2:Y:S01]  /*1a20*/  LDCU.64 UR22, c[0x0][0x590] ;  /* 0x0000b200ff1677ac */ /* 0x000ea20008000a00 */
[----:B------:R-:W2:Y:S01]  /*1a30*/  LDCU.64 UR6, c[0x0][0x5b8] ;  /* 0x0000b700ff0677ac */ /* 0x000ea20008000a00 */
[----:B------:R-:W2:Y:S01]  /*1a40*/  LDCU.64 UR4, c[0x0][0x5d0] ;  /* 0x0000ba00ff0477ac */ /* 0x000ea20008000a00 */
[----:B-1----:R-:W-:Y:S02]  /*1a50*/  UIMAD UR34, UR56, UR34, UR32 ;  /* 0x00000022382272a4 */ /* 0x002fe4000f8e0220 */
[----:B------:R-:W-:-:S02]  /*1a60*/  UIMAD UR33, UR49, UR35, UR33 ;  /* 0x00000023312172a4 */ /* 0x000fc4000f8e0221 */
[----:B------:R-:W-:Y:S02]  /*1a70*/  UIADD3 UR46, UPT, UPT, UR42, 0x40, URZ ;  /* 0x000000402a2e7890 */ /* 0x000fe4000fffe0ff */
[----:B------:R-:W-:Y:S01]  /*1a80*/  UIADD3 UR10, UPT, UPT, UR18, 0x40, URZ ;  /* 0x00000040120a7890 */ /* 0x000fe2000fffe0ff */
[----:B------:R-:W-:Y:S01]  /*1a90*/  UMOV UR15, URZ ;  /* 0x000000ff000f7c82 */ /* 0x000fe20008000000 */
[----:B--234-:R-:W-:-:S10]  /*1aa0*/  UMOV UR11, UR37 ;  /* 0x00000025000b7c82 */ /* 0x01cfd40008000000 */
.L_x_22:
[----:B------:R-:W-:Y:S01]  /*1ab0*/  @!P3 MOV R3, 0x8000 ;  /* 0x000080000003b802 */ /* 0x000fe20000000f00 */
[----:B------:R-:W-:Y:S01]  /*1ac0*/  ULEA UR41, UR11, UR38, 0x3 ;  /* 0x000000260b297291 */ /* 0x000fe2000f8e18ff */
[----:B--2---:R-:W-:Y:S11]  /*1ad0*/  @P0 BRA `(.L_x_18) ;  /* 0x0000000000100947 */ /* 0x004ff60003800000 */
[----:B------:R-:W-:Y:S04]  /*1ae0*/  MOV R0, UR36 ;  /* 0x0000002400007c02 */ /* 0x000fe80008000f00 */
[----:B------:R-:W-:Y:S04]  /*1af0*/  SHF.L.U32 R5, R0, 0x1f, RZ ;  /* 0x0000001f00057819 */ /* 0x000fe800000006ff */
[----:B------:R-:W1:Y:S02]  /*1b00*/  SYNCS.PHASECHK.TRANS64.TRYWAIT P0, [UR41+0x30], R5 ;  /* 0x00003005ff0075a7 */ /* 0x000e640008001129 */
[----:B-1----:R-:W-:Y:S05]  /*1b10*/  @!P0 BRA `(.L_x_19) ;  /* 0x0000008000f08947 */ /* 0x002fea0003800000 */
.L_x_18:
[----:B------:R2:W-:Y:S01]  /*1b20*/  @!P3 SYNCS.ARRIVE.TRANS64 RZ, [UR41], R3 ;  /* 0x00000003ffffb9a7 */ /* 0x0005e20008000029 */
[----:B------:R-:W-:Y:S04]  /*1b30*/  BSSY.RECONVERGENT B0, `(.L_x_20) ;  /* 0x0000003000007945 */ /* 0x000fe80003800200 */
[----:B------:R-:W-:Y:S05]  /*1b40*/  @P2 BRA `(.L_x_21) ;  /* 0x0000000000042947 */ /* 0x000fea0003800000 */
[----:B------:R-:W-:Y:S05]  /*1b50*/  BPT.TRAP 0x1 ;  /* 0x000000040000795c */ /* 0x000fea0000300000 */
.L_x_21:
[----:B------:R-:W-:Y:S05]  /*1b60*/  BSYNC.RECONVERGENT B0 ;  /* 0x0000000000007941 */ /* 0x000fea0003800200 */
.L_x_20:
[----:B------:R-:W-:Y:S02]  /*1b70*/  UIADD3 UR8, UPT, UPT, UR11, 0x1, URZ ;  /* 0x000000010b087890 */ /* 0x000fe4000fffe0ff */
[----:B------:R-:W-:Y:S02]  /*1b80*/  USHF.L.U32 UR43, UR15, 0x6, URZ ;  /* 0x000000060f2b7899 */ /* 0x000fe400080006ff */
[----:B------:R-:W-:Y:S02]  /*1b90*/  UISETP.NE.AND UP0, UPT, UR8, 0x6, UPT ;  /* 0x000000060800788c */ /* 0x000fe4000bf05270 */
[----:B------:R-:W-:Y:S02]  /*1ba0*/  UISETP.NE.AND UP2, UPT, UR24, 0x1, UPT ;  /* 0x000000011800788c */ /* 0x000fe4000bf45270 */
[----:B------:R-:W-:Y:S02]  /*1bb0*/  USEL UR9, URZ, 0x1, UP0 ;  /* 0x00000001ff097887 */ /* 0x000fe40008000000 */
[----:B------:R-:W-:Y:S02]  /*1bc0*/  USEL UR37, UR8, URZ, UP0 ;  /* 0x000000ff08257287 */ /* 0x000fe40008000000 */
[----:B------:R-:W-:Y:S02]  /*1bd0*/  ULOP3.LUT UR36, UR36, UR9, URZ, 0x3c, !UPT ;  /* 0x0000000924247292 */ /* 0x000fe4000f8e3cff */
[----:B------:R-:W-:Y:S02]  /*1be0*/  ULEA UR8, UR37, UR38, 0x3 ;  /* 0x0000002625087291 */ /* 0x000fe4000f8e18ff */
[----:B------:R-:W-:Y:S02]  /*1bf0*/  UIADD3 UR28, UP1, UPT, UR52, 0x80, URZ ;  /* 0x00000080341c7890 */ /* 0x000fe4000ff3e0ff */
[----:B------:R-:W-:Y:S01]  /*1c00*/  ULEA UR14, UR11, UR38, 0xe ;  /* 0x000000260b0e7291 */ /* 0x000fe2000f8e70ff */
[----:B-1----:R-:W-:Y:S01]  /*1c10*/  MOV R0, UR36 ;  /* 0x0000002400007c02 */ /* 0x002fe20008000f00 */
[----:B------:R-:W-:Y:S02]  /*1c20*/  UIADD3.X UR29, UPT, UPT, URZ, UR53, URZ, UP1, !UPT ;  /* 0x00000035ff1d7290 */ /* 0x000fe40008ffe4ff */
[----:B------:R-:W-:Y:S01]  /*1c30*/  UIADD3 UR40, UPT, UPT, UR14, 0x8400, URZ ;  /* 0x000084000e287890 */ /* 0x000fe2000fffe0ff */
[----:B--2---:R-:W-:Y:S01]  /*1c40*/  SHF.L.U32 R3, R0, 0x1f, RZ ;  /* 0x0000001f00037819 */ /* 0x004fe200000006ff */
[----:B------:R-:W-:Y:S02]  /*1c50*/  UIADD3 UR44, UPT, UPT, UR14, 0xa400, URZ ;  /* 0x0000a4000e2c7890 */ /* 0x000fe4000fffe0ff */
[----:B------:R-:W-:Y:S01]  /*1c60*/  UIADD3 UR30, UP0, UPT, UR52, 0x180, URZ ;  /* 0x00000180341e7890 */ /* 0x000fe2000ff1e0ff */
[----:B------:R1:W2:Y:S01]  /*1c70*/  SYNCS.PHASECHK.TRANS64.TRYWAIT P0, [UR8+0x30], R3 ;  /* 0x00003003ff0075a7 */ /* 0x0002a20008001108 */
[----:B------:R-:W-:Y:S02]  /*1c80*/  UIMAD.WIDE.U32 UR8, UR43, UR22, URZ ;  /* 0x000000162b0872a5 */ /* 0x000fe4000f8e00ff */
[----:B------:R-:W-:Y:S02]  /*1c90*/  UPRMT UR32, UR34, 0x40, UR33 ;  /* 0x0000004022207896 */ /* 0x000fe40008000021 */
[----:B------:R-:W-:Y:S02]  /*1ca0*/  UIADD3.X UR31, UPT, UPT, URZ, UR53, URZ, UP0, !UPT ;  /* 0x00000035ff1f7290 */ /* 0x000fe400087fe4ff */
[----:B------:R-:W-:Y:S02]  /*1cb0*/  UIADD3 UR16, UPT, UPT, UR14, 0x20400, URZ ;  /* 0x000204000e107890 */ /* 0x000fe4000fffe0ff */
[----:B------:R-:W-:Y:S02]  /*1cc0*/  UPRMT UR32, UR32, 0x5410, URZ ;  /* 0x0000541020207896 */ /* 0x000fe400080000ff */
[----:B------:R-:W-:Y:S01]  /*1cd0*/  UIADD3 UR15, UPT, UPT, UR15, 0x1, URZ ;  /* 0x000000010f0f7890 */ /* 0x000fe2000fffe0ff */
[----:B------:R-:W-:Y:S01]  /*1ce0*/  UMOV UR50, 0x0 ;  /* 0x0000000000327882 */ /* 0x000fe20000000000 */
[----:B------:R-:W-:Y:S02]  /*1cf0*/  UMOV UR51, 0x10000000 ;  /* 0x1000000000337882 */ /* 0x000fe40000000000 */
[----:B------:R-:W-:Y:S01]  /*1d00*/  UISETP.NE.AND UP0, UPT, UR15, UR48, UPT ;  /* 0x000000300f00728c */ /* 0x000fe2000bf05270 */
[----:B------:R-:W-:Y:S01]  /*1d10*/  UTMALDG.2D [UR40], [UR28], desc[UR50] ;  /* 0x000032281c0075b4 */ /* 0x000fe20008009000 */
[----:B------:R-:W-:Y:S01]  /*1d20*/  UMOV UR45, UR41 ;  /* 0x00000029002d7c82 */ /* 0x000fe20008000000 */
[----:B------:R-:W-:Y:S01]  /*1d30*/  UMOV UR47, UR43 ;  /* 0x0000002b002f7c82 */ /* 0x000fe20008000000 */
[----:B------:R-:W-:Y:S01]  /*1d40*/  UMOV UR17, UR41 ;  /* 0x0000002900117c82 */ /* 0x000fe20008000000 */
[----:B------:R-:W-:Y:S01]  /*1d50*/  UMOV UR8, UR9 ;  /* 0x0000000900087c82 */ /* 0x000fe20008000000 */
[----:B------:R-:W-:Y:S01]  /*1d60*/  UMOV UR9, UR41 ;  /* 0x0000002900097c82 */ /* 0x000fe20008000000 */
[----:B------:R-:W-:Y:S01]  /*1d70*/  USHF.R.U32.HI UR8, URZ, UR23, UR8 ;  /* 0x00000017ff087299 */ /* 0x000fe20008011608 */
[----:B------:R-:W-:Y:S03]  /*1d80*/  UTMALDG.2D [UR44], [UR28], desc[UR50] ;  /* 0x0000322c1c0075b4 */ /* 0x000fe60008009000 */
[----:B------:R-:W-:Y:S02]  /*1d90*/  USEL UR8, UR43, UR8, !UP2 ;  /* 0x000000082b087287 */ /* 0x000fe4000d000000 */
[----:B------:R-:W-:Y:S02]  /*1da0*/  UISETP.NE.AND UP2, UPT, UR25, 0x1, UPT ;  /* 0x000000011900788c */ /* 0x000fe4000bf45270 */
[----:B------:R-:W-:Y:S07]  /*1db0*/  UIMAD.WIDE.U32 UR12, UR8, UR27, URZ ;  /* 0x0000001b080c72a5 */ /* 0x000fee000f8e00ff */
[----:B------:R-:W-:Y:S02]  /*1dc0*/  UMOV UR12, UR13 ;  /* 0x0000000d000c7c82 */ /* 0x000fe40008000000 */
[----:B------:R-:W-:Y:S02]  /*1dd0*/  USHF.R.U32.HI UR21, URZ, UR26, UR12 ;  /* 0x0000001aff157299 */ /* 0x000fe4000801160c */
[----:B------:R-:W-:Y:S02]  /*1de0*/  UIADD3 UR12, UPT, UPT, -UR8, URZ, URZ ;  /* 0x000000ff080c7290 */ /* 0x000fe4000fffe1ff */
[----:B------:R-:W-:Y:S02]  /*1df0*/  USEL UR21, UR8, UR21, !UP2 ;  /* 0x0000001508157287 */ /* 0x000fe4000d000000 */
[----:B------:R-:W-:Y:S02]  /*1e00*/  UIMAD UR12, UR24, UR12, UR43 ;  /* 0x0000000c180c72a4 */ /* 0x000fe4000f8e022b */
[----:B------:R-:W-:Y:S02]  /*1e10*/  UIADD3 UR11, UPT, UPT, -UR21, URZ, URZ ;  /* 0x000000ff150b7290 */ /* 0x000fe4000fffe1ff */
[----:B------:R-:W-:Y:S02]  /*1e20*/  UIMAD UR19, UR12, UR6, UR4 ;  /* 0x000000060c1372a4 */ /* 0x000fe4000f8e0204 */
[----:B------:R-:W-:Y:S01]  /*1e30*/  UIMAD UR8, UR25, UR11, UR8 ;  /* 0x0000000b190872a4 */ /* 0x000fe2000f8e0208 */
[----:B------:R-:W-:Y:S03]  /*1e40*/  UMOV UR13, UR21 ;  /* 0x00000015000d7c82 */ /* 0x000fe60008000000 */
[----:B------:R-:W-:Y:S02]  /*1e50*/  UIMAD UR20, UR8, UR7, UR5 ;  /* 0x00000007081472a4 */ /* 0x000fe4000f8e0205 */
[----:B------:R-:W-:Y:S01]  /*1e60*/  UIADD3 UR8, UPT, UPT, UR14, 0x22400, URZ ;  /* 0x000224000e087890 */ /* 0x000fe2000fffe0ff */
[----:B------:R-:W-:Y:S02]  /*1e70*/  UMOV UR11, UR19 ;  /* 0x00000013000b7c82 */ /* 0x000fe40008000000 */
[----:B------:R-:W-:Y:S02]  /*1e80*/  UMOV UR14, UR48 ;  /* 0x00000030000e7c82 */ /* 0x000fe40008000000 */
[----:B------:R-:W-:Y:S02]  /*1e90*/  UMOV UR12, UR20 ;  /* 0x00000014000c7c82 */ /* 0x000fe40008000000 */
[----:B------:R-:W-:Y:S02]  /*1ea0*/  UTMALDG.4D.IM2COL [UR16], [UR30], UR32 ;  /* 0x000000101e0073b4 */ /* 0x000fe40008058020 */
[----:B------:R3:W-:Y:S02]  /*1eb0*/  UTMALDG.4D.IM2COL [UR8], [UR30], UR32 ;  /* 0x000000081e0073b4 */ /* 0x0007e40008058020 */
[----:B---3--:R-:W-:Y:S01]  /*1ec0*/  UMOV UR11, UR37 ;  /* 0x00000025000b7c82 */ /* 0x008fe20008000000 */
[----:B-1----:R-:W-:Y:S05]  /*1ed0*/  BRA.U UP0, `(.L_x_22) ;  /* 0xfffffff900f47547 */ /* 0x002fea000b83ffff */
.L_x_17:
[----:B------:R-:W-:Y:S01]  /*1ee0*/  ULEA UR4, UR37, UR38, 0x3 ;  /* 0x0000002625047291 */ /* 0x000fe2000f8e18ff */
[----:B------:R-:W-:Y:S01]  /*1ef0*/  MOV R0, UR36 ;  /* 0x0000002400007c02 */ /* 0x000fe20008000f00 */
[----:B------:R-:W-:Y:S01]  /*1f00*/  @!P1 SYNCS.ARRIVE.TRANS64.A1T0 RZ, [UR38+0xa8], RZ ;  /* 0x0000a8ffffff99a7 */ /* 0x000fe20008100026 */
[----:B------:R-:W-:Y:S02]  /*1f10*/  UISETP.GT.AND UP0, UPT, UR61, UR60, UPT ;  /* 0x0000003c3d00728c */ /* 0x000fe4000bf04270 */
[----:B------:R-:W-:-:S04]  /*1f20*/  SHF.L.U32 R0, R0, 0x1f, RZ ;  /* 0x0000001f00007819 */ /* 0x000fc800000006ff */
[----:B--2---:R1:W2:Y:S03]  /*1f30*/  SYNCS.PHASECHK.TRANS64.TRYWAIT P0, [UR4+0x30], R0 ;  /* 0x00003000ff0075a7 */ /* 0x0042a60008001104 */
[----:B------:R-:W-:Y:S05]  /*1f40*/  BRA.U !UP0, `(.L_x_23) ;  /* 0x0000000508487547 */ /* 0x000fea000b800000 */
[----:B------:R-:W3:Y:S01]  /*1f50*/  LDCU.64 UR10, c[0x0][0x5b0] ;  /* 0x0000b600ff0a77ac */ /* 0x000ee20008000a00 */
[----:B------:R-:W3:Y:S01]  /*1f60*/  LDCU.64 UR8, c[0x0][0x5d8] ;  /* 0x0000bb00ff0877ac */ /* 0x000ee20008000a00 */
[----:B------:R-:W4:Y:S01]  /*1f70*/  LDCU UR24, c[0x0][0x598] ;  /* 0x0000b300ff1877ac */ /* 0x000f220008000800 */
[----:B------:R-:W1:Y:S01]  /*1f80*/  LDCU UR15, c[0x0][0x58c] ;  /* 0x0000b180ff0f77ac */ /* 0x000e620008000800 */
[----:B------:R-:W1:Y:S01]  /*1f90*/  LDCU UR26, c[0x0][0x59c] ;  /* 0x0000b380ff1a77ac */ /* 0x000e620008000800 */
[----:B------:R-:W1:Y:S01]  /*1fa0*/  LDCU UR25, c[0x0][0x5a0] ;  /* 0x0000b400ff1977ac */ /* 0x000e620008000800 */
[----:B---3--:R-:W-:Y:S01]  /*1fb0*/  UIMAD UR41, UR56, UR10, UR8 ;  /* 0x0000000a382972a4 */ /* 0x008fe2000f8e0208 */
[----:B------:R-:W3:Y:S01]  /*1fc0*/  LDCU.64 UR22, c[0x0][0x590] ;  /* 0x0000b200ff1677ac */ /* 0x000ee20008000a00 */
[----:B------:R-:W1:Y:S01]  /*1fd0*/  LDCU.64 UR6, c[0x0][0x5b8] ;  /* 0x0000b700ff0677ac */ /* 0x000e620008000a00 */
[----:B------:R-:W1:Y:S01]  /*1fe0*/  LDCU.64 UR4, c[0x0][0x5d0] ;  /* 0x0000ba00ff0477ac */ /* 0x000e620008000a00 */
[----:B------:R-:W-:-:S02]  /*1ff0*/  UIMAD UR40, UR49, UR11, UR9 ;  /* 0x0000000b312872a4 */ /* 0x000fc4000f8e0209 */
[----:B------:R-:W-:Y:S02]  /*2000*/  UIADD3 UR43, UPT, UPT, UR62, UR14, URZ ;  /* 0x0000000e3e2b7290 */ /* 0x000fe4000fffe0ff */
[----:B------:R-:W-:Y:S02]  /*2010*/  UIADD3 UR46, UPT, UPT, UR42, 0x40, URZ ;  /* 0x000000402a2e7890 */ /* 0x000fe4000fffe0ff */
[----:B------:R-:W-:Y:S01]  /*2020*/  UIADD3 UR10, UPT, UPT, UR18, 0x40, URZ ;  /* 0x00000040120a7890 */ /* 0x000fe2000fffe0ff */
[----:B----4-:R-:W-:-:S11]  /*2030*/  UMOV UR8, UR37 ;  /* 0x0000002500087c82 */ /* 0x010fd60008000000 */
.L_x_28:
[----:B------:R-:W-:Y:S01]  /*2040*/  @!P3 MOV R3, 0x8000 ;  /* 0x000080000003b802 */ /* 0x000fe20000000f00 */
[----:B------:R-:W-:Y:S01]  /*2050*/  ULEA UR29, UR8, UR38, 0x3 ;  /* 0x00000026081d7291 */ /* 0x000fe2000f8e18ff */
[----:B-12---:R-:W-:Y:S11]  /*2060*/  @P0 BRA `(.L_x_24) ;  /* 0x0000000000100947 */ /* 0x006ff60003800000 */
[----:B-1----:R-:W-:Y:S04]  /*2070*/  MOV R0, UR36 ;  /* 0x0000002400007c02 */ /* 0x002fe80008000f00 */
[----:B------:R-:W-:Y:S04]  /*2080*/  SHF.L.U32 R5, R0, 0x1f, RZ ;  /* 0x0000001f00057819 */ /* 0x000fe800000006ff */
[----:B------:R-:W1:Y:S02]  /*2090*/  SYNCS.PHASECHK.TRANS64.TRYWAIT P0, [UR29+0x30], R5 ;  /* 0x00003005ff0075a7 */ /* 0x000e64000800111d */
[----:B-1----:R-:W-:Y:S05]  /*20a0*/  @!P0 BRA `(.L_x_25) ;  /* 0x0000007c00a48947 */ /* 0x002fea0003800000 */
.L_x_24:
[----:B------:R2:W-:Y:S01]  /*20b0*/  @!P3 SYNCS.ARRIVE.TRANS64 RZ, [UR29], R3 ;  /* 0x00000003ffffb9a7 */ /* 0x0005e2000800001d */
[----:B------:R-:W-:Y:S04]  /*20c0*/  BSSY.RECONVERGENT B0, `(.L_x_26) ;  /* 0x0000003000007945 */ /* 0x000fe80003800200 */
[----:B------:R-:W-:Y:S05]  /*20d0*/  @P2 BRA `(.L_x_27) ;  /* 0x0000000000042947 */ /* 0x000fea0003800000 */
[----:B-1-3--:R-:W-:Y:S05]  /*20e0*/  BPT.TRAP 0x1 ;  /* 0x000000040000795c */ /* 0x00afea0000300000 */
.L_x_27:
[----:B-1-3--:R-:W-:Y:S05]  /*20f0*/  BSYNC.RECONVERGENT B0 ;  /* 0x0000000000007941 */ /* 0x00afea0003800200 */
.L_x_26:
[----:B------:R-:W-:Y:S02]  /*2100*/  UIADD3 UR9, UPT, UPT, UR8, 0x1, URZ ;  /* 0x0000000108097890 */ /* 0x000fe4000fffe0ff */
[----:B------:R-:W-:Y:S02]  /*2110*/  USHF.L.U32 UR31, UR14, 0x6, URZ ;  /* 0x000000060e1f7899 */ /* 0x000fe400080006ff */
[----:B------:R-:W-:Y:S02]  /*2120*/  UISETP.NE.AND UP0, UPT, UR9, 0x6, UPT ;  /* 0x000000060900788c */ /* 0x000fe4000bf05270 */
[----:B------:R-:W-:Y:S02]  /*2130*/  ULEA UR19, UR8, UR38, 0xe ;  /* 0x0000002608137291 */ /* 0x000fe4000f8e70ff */
[----:B------:R-:W-:Y:S02]  /*2140*/  USEL UR11, URZ, 0x1, UP0 ;  /* 0x00000001ff0b7887 */ /* 0x000fe40008000000 */
[----:B------:R-:W-:Y:S02]  /*2150*/  USEL UR37, UR9, URZ, UP0 ;  /* 0x000000ff09257287 */ /* 0x000fe40008000000 */
[----:B------:R-:W-:Y:S02]  /*2160*/  ULOP3.LUT UR36, UR36, UR11, URZ, 0x3c, !UPT ;  /* 0x0000000b24247292 */ /* 0x000fe4000f8e3cff */
[----:B------:R-:W-:Y:S02]  /*2170*/  ULEA UR9, UR37, UR38, 0x3 ;  /* 0x0000002625097291 */ /* 0x000fe4000f8e18ff */
[----:B------:R-:W-:Y:S02]  /*2180*/  UISETP.NE.AND UP2, UPT, UR15, 0x1, UPT ;  /* 0x000000010f00788c */ /* 0x000fe4000bf45270 */
[----:B------:R-:W-:Y:S01]  /*2190*/  UIADD3 UR32, UP1, UPT, UR52, 0x80, URZ ;  /* 0x0000008034207890 */ /* 0x000fe2000ff3e0ff */
[----:B------:R-:W-:Y:S01]  /*21a0*/  MOV R0, UR36 ;  /* 0x0000002400007c02 */ /* 0x000fe20008000f00 */
[----:B------:R-:W-:Y:S02]  /*21b0*/  UISETP.NE.AND UP3, UPT, UR24, 0x1, UPT ;  /* 0x000000011800788c */ /* 0x000fe4000bf65270 */
[----:B------:R-:W-:Y:S01]  /*21c0*/  UIADD3.X UR33, UPT, UPT, URZ, UR53, URZ, UP1, !UPT ;  /* 0x00000035ff217290 */ /* 0x000fe20008ffe4ff */
[----:B--2---:R-:W-:Y:S01]  /*21d0*/  SHF.L.U32 R3, R0, 0x1f, RZ ;  /* 0x0000001f00037819 */ /* 0x004fe200000006ff */
[----:B------:R-:W-:Y:S02]  /*21e0*/  UIADD3 UR28, UPT, UPT, UR19, 0x8400, URZ ;  /* 0x00008400131c7890 */ /* 0x000fe4000fffe0ff */
[----:B------:R-:W-:Y:S01]  /*21f0*/  UIADD3 UR44, UPT, UPT, UR19, 0xa400, URZ ;  /* 0x0000a400132c7890 */ /* 0x000fe2000fffe0ff */
[----:B------:R4:W1:Y:S01]  /*2200*/  SYNCS.PHASECHK.TRANS64.TRYWAIT P0, [UR9+0x30], R3 ;  /* 0x00003003ff0075a7 */ /* 0x0008620008001109 */
[----:B------:R-:W-:Y:S02]  /*2210*/  UIMAD.WIDE.U32 UR8, UR31, UR22, URZ ;  /* 0x000000161f0872a5 */ /* 0x000fe4000f8e00ff */
[----:B------:R-:W-:Y:S02]  /*2220*/  UIADD3 UR34, UP0, UPT, UR52, 0x180, URZ ;  /* 0x0000018034227890 */ /* 0x000fe4000ff1e0ff */
[----:B------:R-:W-:Y:S02]  /*2230*/  UPRMT UR27, UR41, 0x40, UR40 ;  /* 0x00000040291b7896 */ /* 0x000fe40008000028 */
[----:B------:R-:W-:Y:S02]  /*2240*/  UIADD3 UR16, UPT, UPT, UR19, 0x20400, URZ ;  /* 0x0002040013107890 */ /* 0x000fe4000fffe0ff */
[----:B------:R-:W-:Y:S02]  /*2250*/  UIADD3.X UR35, UPT, UPT, URZ, UR53, URZ, UP0, !UPT ;  /* 0x00000035ff237290 */ /* 0x000fe400087fe4ff */
[----:B------:R-:W-:Y:S02]  /*2260*/  UPRMT UR27, UR27, 0x5410, URZ ;  /* 0x000054101b1b7896 */ /* 0x000fe400080000ff */
[----:B------:R-:W-:Y:S01]  /*2270*/  UIADD3 UR14, UPT, UPT, UR14, 0x1, URZ ;  /* 0x000000010e0e7890 */ /* 0x000fe2000fffe0ff */
[----:B------:R-:W-:Y:S01]  /*2280*/  UMOV UR50, 0x0 ;  /* 0x0000000000327882 */ /* 0x000fe20000000000 */
[----:B------:R-:W-:Y:S02]  /*2290*/  UMOV UR51, 0x10000000 ;  /* 0x1000000000337882 */ /* 0x000fe40000000000 */
[----:B------:R-:W-:Y:S01]  /*22a0*/  UISETP.NE.AND UP0, UPT, UR14, UR43, UPT ;  /* 0x0000002b0e00728c */ /* 0x000fe2000bf05270 */
[----:B------:R-:W-:Y:S01]  /*22b0*/  UMOV UR30, UR42 ;  /* 0x0000002a001e7c82 */ /* 0x000fe20008000000 */
[----:B------:R-:W-:Y:S01]  /*22c0*/  UMOV UR45, UR29 ;  /* 0x0000001d002d7c82 */ /* 0x000fe20008000000 */
[----:B------:R-:W-:Y:S01]  /*22d0*/  UTMALDG.2D [UR28], [UR32], desc[UR50] ;  /* 0x0000321c200075b4 */ /* 0x000fe20008009000 */
[----:B------:R-:W-:Y:S01]  /*22e0*/  UMOV UR47, UR31 ;  /* 0x0000001f002f7c82 */ /* 0x000fe20008000000 */
[----:B------:R-:W-:Y:S01]  /*22f0*/  UMOV UR17, UR29 ;  /* 0x0000001d00117c82 */ /* 0x000fe20008000000 */
[----:B------:R-:W-:Y:S01]  /*2300*/  UMOV UR8, UR9 ;  /* 0x0000000900087c82 */ /* 0x000fe20008000000 */
[----:B------:R-:W-:Y:S01]  /*2310*/  UMOV UR9, UR29 ;  /* 0x0000001d00097c82 */ /* 0x000fe20008000000 */
[----:B------:R-:W-:Y:S01]  /*2320*/  USHF.R.U32.HI UR11, URZ, UR23, UR8 ;  /* 0x00000017ff0b7299 */ /* 0x000fe20008011608 */
[----:B------:R-:W-:Y:S03]  /*2330*/  UTMALDG.2D [UR44], [UR32], desc[UR50] ;  /* 0x0000322c200075b4 */ /* 0x000fe60008009000 */
[----:B------:R-:W-:Y:S04]  /*2340*/  USEL UR11, UR31, UR11, !UP2 ;  /* 0x0000000b1f0b7287 */ /* 0x000fe8000d000000 */
[----:B------:R-:W-:Y:S07]  /*2350*/  UIMAD.WIDE.U32 UR12, UR11, UR26, URZ ;  /* 0x0000001a0b0c72a5 */ /* 0x000fee000f8e00ff */
[----:B------:R-:W-:Y:S01]  /*2360*/  UMOV UR8, UR13 ;  /* 0x0000000d00087c82 */ /* 0x000fe20008000000 */
[----:B------:R-:W-:Y:S02]  /*2370*/  UIADD3 UR13, UPT, UPT, -UR11, URZ, URZ ;  /* 0x000000ff0b0d7290 */ /* 0x000fe4000fffe1ff */
[----:B------:R-:W-:Y:S02]  /*2380*/  USHF.R.U32.HI UR12, URZ, UR25, UR8 ;  /* 0x00000019ff0c7299 */ /* 0x000fe40008011608 */
[----:B------:R-:W-:Y:S02]  /*2390*/  UIMAD UR13, UR15, UR13, UR31 ;  /* 0x0000000d0f0d72a4 */ /* 0x000fe4000f8e021f */
[----:B------:R-:W-:Y:S02]  /*23a0*/  USEL UR21, UR11, UR12, !UP3 ;  /* 0x0000000c0b157287 */ /* 0x000fe4000d800000 */
[----:B------:R-:W-:Y:S02]  /*23b0*/  UIADD3 UR8, UPT, UPT, UR19, 0x22400, URZ ;  /* 0x0002240013087890 */ /* 0x000fe4000fffe0ff */
[----:B------:R-:W-:Y:S02]  /*23c0*/  UIADD3 UR12, UPT, UPT, -UR21, URZ, URZ ;  /* 0x000000ff150c7290 */ /* 0x000fe4000fffe1ff */
[----:B------:R-:W-:Y:S02]  /*23d0*/  UIMAD UR19, UR13, UR6, UR4 ;  /* 0x000000060d1372a4 */ /* 0x000fe4000f8e0204 */
[----:B------:R-:W-:Y:S01]  /*23e0*/  UIMAD UR11, UR24, UR12, UR11 ;  /* 0x0000000c180b72a4 */ /* 0x000fe2000f8e020b */
[----:B------:R-:W-:Y:S03]  /*23f0*/  UMOV UR13, UR21 ;  /* 0x00000015000d7c82 */ /* 0x000fe60008000000 */
[----:B------:R-:W-:Y:S03]  /*2400*/  UIMAD UR20, UR11, UR7, UR5 ;  /* 0x000000070b1472a4 */ /* 0x000fe6000f8e0205 */
[----:B------:R-:W-:Y:S04]  /*2410*/  UMOV UR11, UR19 ;  /* 0x00000013000b7c82 */ /* 0x000fe80008000000 */
[----:B------:R-:W-:Y:S02]  /*2420*/  UMOV UR12, UR20 ;  /* 0x00000014000c7c82 */ /* 0x000fe40008000000 */
[----:B------:R-:W-:Y:S01]  /*2430*/  UTMALDG.4D.IM2COL [UR16], [UR34], UR27 ;  /* 0x00000010220073b4 */ /* 0x000fe2000805801b */
[----:B------:R2:W-:Y:S02]  /*2440*/  UTMALDG.4D.IM2COL [UR8], [UR34], UR27 ;  /* 0x00000008220073b4 */ /* 0x0005e4000805801b */
[----:B--2---:R-:W-:Y:S01]  /*2450*/  UMOV UR8, UR37 ;  /* 0x0000002500087c82 */ /* 0x004fe20008000000 */
[----:B----4-:R-:W-:Y:S05]  /*2460*/  BRA.U UP0, `(.L_x_28) ;  /* 0xfffffff900f47547 */ /* 0x010fea000b83ffff */
.L_x_23:
[----:B------:R-:W-:Y:S01]  /*2470*/  SHF.L.U32 R3, R2, 0x1f, RZ ;  /* 0x0000001f02037819 */ /* 0x000fe200000006ff */
[----:B------:R-:W-:-:S03]  /*2480*/  NOP ;  /* 0x0000000000007918 */ /* 0x000fc60000000000 */
[----:B-12---:R-:W1:Y:S02]  /*2490*/  SYNCS.PHASECHK.TRANS64.TRYWAIT P0, [UR38+0xb0], R3 ;  /* 0x0000b003ff0075a7 */ /* 0x006e640008001126 */
[----:B-1----:R-:W-:Y:S05]  /*24a0*/  @!P0 BRA `(.L_x_29) ;  /* 0x0000007800bc8947 */ /* 0x002fea0003800000 */
.L_x_128:
[----:B------:R-:W2:Y:S01]  /*24b0*/  LDS.128 R4, [UR38+0xf0] ;  /* 0x0000f026ff047984 */ /* 0x000ea20008000c00 */
[----:B------:R-:W-:Y:S02]  /*24c0*/  UIADD3 UR4, UPT, UPT, UR38, 0xb8, URZ ;  /* 0x000000b826047890 */ /* 0x000fe4000fffe0ff */
[----:B------:R-:W-:Y:S01]  /*24d0*/  UISETP.GE.AND UP0, UPT, UR39, 0x1, UPT ;  /* 0x000000012700788c */ /* 0x000fe2000bf06270 */
[----:B------:R-:W-:Y:S01]  /*24e0*/  @!PT LDS RZ, [RZ] ;  /* 0x00000000fffff984 */ /* 0x000fe20000000800 */
[----:B------:R-:W-:Y:S01]  /*24f0*/  @!PT LDS RZ, [RZ] ;  /* 0x00000000fffff984 */ /* 0x000fe20000000800 */
[----:B------:R-:W-:Y:S01]  /*2500*/  @!PT LDS RZ, [RZ] ;  /* 0x00000000fffff984 */ /* 0x000fe20000000800 */
[----:B------:R-:W-:Y:S01]  /*2510*/  @!PT LDS RZ, [RZ] ;  /* 0x00000000fffff984 */ /* 0x000fe20000000800 */
[----:B------:R3:W-:Y:S06]  /*2520*/  MEMBAR.ALL.CTA ;  /* 0x0000000000007992 */ /* 0x0007ec0000008000 */
[----:B---3--:R-:W3:Y:S01]  /*2530*/  FENCE.VIEW.ASYNC.S ;  /* 0x00000000000073c6 */ /* 0x008ee20000000000 */
[----:B------:R-:W-:-:S09]  /*2540*/  UPRMT UR4, URZ, 0x654, UR4 ;  /* 0x00000654ff047896 */ /* 0x000fd20008000004 */
[----:B---3--:R-:W-:Y:S01]  /*2550*/  SYNCS.ARRIVE.TRANS64.RED.A1T0 RZ, [UR4], RZ ;  /* 0x000000ffffff79a7 */ /* 0x008fe20008100404 */
[----:B--2---:R-:W-:-:S13]  /*2560*/  LOP3.LUT P0, RZ, R6, 0x1, RZ, 0xc0, !PT ;  /* 0x0000000106ff7812 */ /* 0x004fda000780c0ff */
[----:B------:R-:W-:Y:S01]  /*2570*/  VOTEU.ANY UP1, P0 ;  /* 0x0000000000ff7886 */ /* 0x000fe20000020100 */
[----:B------:R-:W-:-:S13]  /*2580*/  PLOP3.LUT P0, PT, PT, PT, UP1, 0x80, 0x8 ;  /* 0x000000000008781c */ /* 0x000fda0003f0f018 */
[----:B-1----:R-:W-:Y:S02]  /*2590*/  @P0 MOV R0, R4 ;  /* 0x0000000400000202 */ /* 0x002fe40000000f00 */
[----:B------:R-:W-:Y:S02]  /*25a0*/  @P0 LOP3.LUT R4, R5, 0xffff, RZ, 0xc0, !PT ;  /* 0x0000ffff05040812 */ /* 0x000fe400078ec0ff */
[----:B------:R-:W-:Y:S02]  /*25b0*/  @P0 R2UR UR6, R0 ;  /* 0x00000000000602ca */ /* 0x000fe400000e0000 */
[----:B------:R-:W-:-:S11]  /*25c0*/  @P0 R2UR UR5, R4 ;  /* 0x00000000040502ca */ /* 0x000fd600000e0000 */
[----:B------:R-:W-:Y:S02]  /*25d0*/  @UP1 UMOV UR55, UR6 ;  /* 0x0000000600371c82 */ /* 0x000fe40008000000 */
[----:B------:R-:W-:Y:S01]  /*25e0*/  @UP1 UMOV UR54, UR5 ;  /* 0x0000000500361c82 */ /* 0x000fe20008000000 */
[----:B------:R-:W-:Y:S05]  /*25f0*/  BRA.U !UP0, `(.L_x_30) ;  /* 0x0000000108d47547 */ /* 0x000fea000b800000 */
[----:B------:R-:W1:Y:S01]  /*2600*/  LDCU.128 UR16, c[0x0][0xb10] ;  /* 0x00016200ff1077ac */ /* 0x000e620008000c00 */
[----:B------:R-:W2:Y:S01]  /*2610*/  LDCU UR20, c[0x0][0xb20] ;  /* 0x00016400ff1477ac */ /* 0x000ea20008000800 */
[----:B------:R-:W3:Y:S01]  /*2620*/  LDCU UR13, c[0x0][0xb0c] ;  /* 0x00016180ff0d77ac */ /* 0x000ee20008000800 */
[----:B------:R-:W4:Y:S01]  /*2630*/  LDCU.64 UR14, c[0x0][0xb28] ;  /* 0x00016500ff0e77ac */ /* 0x000f220008000a00 */
[----:B------:R-:W-:Y:S02]  /*2640*/  UISETP.NE.AND UP3, UPT, UR39, 0x1, UPT ;  /* 0x000000012700788c */ /* 0x000fe4000bf65270 */
[----:B-1----:R-:W-:Y:S02]  /*2650*/  UIMAD.WIDE.U32 UR4, UR58, UR19, URZ ;  /* 0x000000133a0472a5 */ /* 0x002fe4000f8e00ff */
[----:B------:R-:W-:Y:S02]  /*2660*/  UIMAD.WIDE.U32 UR6, UR59, UR16, URZ ;  /* 0x000000103b0672a5 */ /* 0x000fe4000f8e00ff */
[----:B------:R-:W-:-:S02]  /*2670*/  UISETP.NE.AND UP0, UPT, UR18, 0x1, UPT ;  /* 0x000000011200788c */ /* 0x000fc4000bf05270 */
[----:B------:R-:W-:Y:S01]  /*2680*/  UIMAD.WIDE.U32 UR10, UR54, UR19, URZ ;  /* 0x00000013360a72a5 */ /* 0x000fe2000f8e00ff */
[----:B------:R-:W-:Y:S01]  /*2690*/  UMOV UR4, UR5 ;  /* 0x0000000500047c82 */ /* 0x000fe20008000000 */
[----:B---3--:R-:W-:Y:S02]  /*26a0*/  UISETP.NE.AND UP2, UPT, UR13, 0x1, UPT ;  /* 0x000000010d00788c */ /* 0x008fe4000bf45270 */
[----:B--2---:R-:W-:Y:S02]  /*26b0*/  USHF.R.U32.HI UR5, URZ, UR20, UR4 ;  /* 0x00000014ff057299 */ /* 0x004fe40008011604 */
[----:B------:R-:W-:Y:S01]  /*26c0*/  UIMAD.WIDE.U32 UR8, UR55, UR16, URZ ;  /* 0x00000010370872a5 */ /* 0x000fe2000f8e00ff */
[----:B------:R-:W-:Y:S01]  /*26d0*/  UMOV UR4, UR7 ;  /* 0x0000000700047c82 */ /* 0x000fe20008000000 */
[----:B------:R-:W-:Y:S02]  /*26e0*/  USEL UR5, UR58, UR5, !UP0 ;  /* 0x000000053a057287 */ /* 0x000fe4000c000000 */
[----:B------:R-:W-:-:S02]  /*26f0*/  USHF.R.U32.HI UR4, URZ, UR17, UR4 ;  /* 0x00000011ff047299 */ /* 0x000fc40008011604 */
[----:B----4-:R-:W-:Y:S02]  /*2700*/  UIMAD.WIDE.U32 UR6, UR5, UR14, URZ ;  /* 0x0000000e050672a5 */ /* 0x010fe4000f8e00ff */
[----:B------:R-:W-:Y:S01]  /*2710*/  USEL UR12, UR59, UR4, !UP2 ;  /* 0x000000043b0c7287 */ /* 0x000fe2000d000000 */
[----:B------:R-:W-:Y:S02]  /*2720*/  UMOV UR8, UR9 ;  /* 0x0000000900087c82 */ /* 0x000fe40008000000 */
[----:B------:R-:W-:Y:S01]  /*2730*/  UMOV UR4, UR11 ;  /* 0x0000000b00047c82 */ /* 0x000fe20008000000 */
[----:B------:R-:W-:Y:S01]  /*2740*/  UIMAD.WIDE.U32 UR10, UR12, UR14, URZ ;  /* 0x0000000e0c0a72a5 */ /* 0x000fe2000f8e00ff */
[----:B------:R-:W-:Y:S01]  /*2750*/  UMOV UR6, UR7 ;  /* 0x0000000700067c82 */ /* 0x000fe20008000000 */
[----:B------:R-:W-:Y:S02]  /*2760*/  USHF.R.U32.HI UR4, URZ, UR20, UR4 ;  /* 0x00000014ff047299 */ /* 0x000fe40008011604 */
[----:B------:R-:W-:-:S02]  /*2770*/  @UP3 USHF.R.U32.HI UR5, URZ, UR15, UR6 ;  /* 0x0000000fff053299 */ /* 0x000fc40008011606 */
[----:B------:R-:W-:Y:S01]  /*2780*/  USHF.R.U32.HI UR17, URZ, UR17, UR8 ;  /* 0x00000011ff117299 */ /* 0x000fe20008011608 */
[----:B------:R-:W-:Y:S01]  /*2790*/  UMOV UR6, UR11 ;  /* 0x0000000b00067c82 */ /* 0x000fe20008000000 */
[----:B------:R-:W-:Y:S02]  /*27a0*/  USEL UR4, UR54, UR4, !UP0 ;  /* 0x0000000436047287 */ /* 0x000fe4000c000000 */
[----:B------:R-:W-:Y:S02]  /*27b0*/  @UP3 USHF.R.U32.HI UR12, URZ, UR15, UR6 ;  /* 0x0000000fff0c3299 */ /* 0x000fe40008011606 */
[----:B------:R-:W-:Y:S02]  /*27c0*/  UIMAD UR6, UR39, UR5, URZ ;  /* 0x00000005270672a4 */ /* 0x000fe4000f8e02ff */
[----:B------:R-:W-:Y:S02]  /*27d0*/  USEL UR5, UR55, UR17, !UP2 ;  /* 0x0000001137057287 */ /* 0x000fe4000d000000 */
[----:B------:R-:W-:-:S02]  /*27e0*/  UIMAD UR8, UR39, UR12, URZ ;  /* 0x0000000c270872a4 */ /* 0x000fc4000f8e02ff */
[----:B------:R-:W-:Y:S02]  /*27f0*/  UISETP.GE.AND UP0, UPT, UR4, UR6, UPT ;  /* 0x000000060400728c */ /* 0x000fe4000bf06270 */
[----:B------:R-:W-:Y:S02]  /*2800*/  UIMAD.WIDE.U32 UR6, UR4, UR14, URZ ;  /* 0x0000000e040672a5 */ /* 0x000fe4000f8e00ff */
[----:B------:R-:W-:Y:S02]  /*2810*/  UISETP.GE.OR UP0, UPT, UR5, UR8, UP0 ;  /* 0x000000080500728c */ /* 0x000fe40008706670 */
[----:B------:R-:W-:Y:S02]  /*2820*/  UIMAD.WIDE.U32 UR8, UR5, UR14, URZ ;  /* 0x0000000e050872a5 */ /* 0x000fe4000f8e00ff */
[----:B------:R-:W-:Y:S01]  /*2830*/  UIADD3 UR10, UPT, UPT, -UR4, URZ, URZ ;  /* 0x000000ff040a7290 */ /* 0x000fe2000fffe1ff */
[----:B------:R-:W-:Y:S02]  /*2840*/  UMOV UR6, UR7 ;  /* 0x0000000700067c82 */ /* 0x000fe40008000000 */
[----:B------:R-:W-:-:S02]  /*2850*/  USHF.R.U32.HI UR6, URZ, UR15, UR6 ;  /* 0x0000000fff067299 */ /* 0x000fc40008011606 */
[----:B------:R-:W-:Y:S02]  /*2860*/  UIMAD UR10, UR18, UR10, UR54 ;  /* 0x0000000a120a72a4 */ /* 0x000fe4000f8e0236 */
[----:B------:R-:W-:Y:S01]  /*2870*/  USEL UR6, UR4, UR6, !UP3 ;  /* 0x0000000604067287 */ /* 0x000fe2000d800000 */
[----:B------:R-:W-:Y:S01]  /*2880*/  @!UP0 UMOV UR7, UR9 ;  /* 0x0000000900078c82 */ /* 0x000fe20008000000 */
[----:B------:R-:W-:Y:S02]  /*2890*/  UIADD3 UR9, UPT, UPT, -UR5, URZ, URZ ;  /* 0x000000ff05097290 */ /* 0x000fe4000fffe1ff */
[----:B------:R-:W-:Y:S02]  /*28a0*/  @!UP0 USHF.R.U32.HI UR7, URZ, UR15, UR7 ;  /* 0x0000000fff078299 */ /* 0x000fe40008011607 */
[----:B------:R-:W-:Y:S02]  /*28b0*/  UIADD3 UR8, UPT, UPT, -UR6, URZ, URZ ;  /* 0x000000ff06087290 */ /* 0x000fe4000fffe1ff */
[----:B------:R-:W-:-:S02]  /*28c0*/  @!UP0 USEL UR7, UR5, UR7, !UP3 ;  /* 0x0000000705078287 */ /* 0x000fc4000d800000 */
[----:B------:R-:W-:Y:S02]  /*28d0*/  UIMAD UR8, UR39, UR8, UR4 ;  /* 0x00000008270872a4 */ /* 0x000fe4000f8e0204 */
[----:B------:R-:W-:Y:S02]  /*28e0*/  @!UP0 UIADD3 UR6, UPT, UPT, UR6, -UR7, URZ ;  /* 0x8000000706068290 */ /* 0x000fe4000fffe0ff */
[----:B------:R-:W-:Y:S02]  /*28f0*/  @!UP0 UIMAD UR7, UR8, UR12, UR7 ;  /* 0x0000000c080782a4 */ /* 0x000fe4000f8e0207 */
[----:B------:R-:W-:Y:S02]  /*2900*/  @!UP0 UIMAD UR4, UR39, UR6, UR5 ;  /* 0x00000006270482a4 */ /* 0x000fe4000f8e0205 */
[----:B------:R-:W-:Y:S02]  /*2910*/  UIMAD UR6, UR13, UR9, UR55 ;  /* 0x000000090d0672a4 */ /* 0x000fe4000f8e0237 */
[----:B------:R-:W-:Y:S01]  /*2920*/  UIMAD UR54, UR4, UR18, UR10 ;  /* 0x00000012043672a4 */ /* 0x000fe2000f8e020a */
[----:B------:R-:W-:-:S02]  /*2930*/  @!UP0 UMOV UR5, UR7 ;  /* 0x0000000700058c82 */ /* 0x000fc40008000000 */
[----:B------:R-:W-:-:S12]  /*2940*/  UIMAD UR55, UR5, UR13, UR6 ;  /* 0x0000000d053772a4 */ /* 0x000fd8000f8e0206 */
.L_x_30:
        /* <DEDUP_REMOVED lines=20> */
.L_x_31:
[----:B------:R-:W-:Y:S02]  /*2a90*/  R2UR UR5, R82 ;  /* 0x00000000520572ca */ /* 0x000fe400000e0000 */
[----:B------:R-:W-:Y:S02]  /*2aa0*/  R2UR UR4, R81 ;  /* 0x00000000510472ca */ /* 0x000fe400000e0000 */
[----:B------:R-:W-:Y:S02]  /*2ab0*/  PLOP3.LUT P1, PT, PT, PT, PT, 0x80, 0x8 ;  /* 0x000000000008781c */ /* 0x000fe40003f2f070 */
[----:B------:R-:W-:-:S07]  /*2ac0*/  LOP3.LUT R2, R2, 0x1, RZ, 0x3c, !PT ;  /* 0x0000000102027812 */ /* 0x000fce00078e3cff */
[----:B------:R-:W-:Y:S02]  /*2ad0*/  UIADD3 UR24, UPT, UPT, UR55, UR5, URZ ;  /* 0x0000000537187290 */ /* 0x000fe4000fffe0ff */
[----:B------:R-:W-:Y:S01]  /*2ae0*/  UIADD3 UR20, UPT, UPT, UR54, UR4, URZ ;  /* 0x0000000436147290 */ /* 0x000fe2000fffe0ff */
[----:B------:R-:W-:Y:S11]  /*2af0*/  BRA.U UP1, `(.L_x_32) ;  /* 0xffffffe9016c7547 */ /* 0x000ff6000b83ffff */
[----:B------:R-:W-:Y:S01]  /*2b00*/  UIADD3 UR38, UPT, UPT, UR38, 0x30, URZ ;  /* 0x0000003026267890 */ /* 0x000fe2000fffe0ff */
[----:B------:R-:W-:-:S03]  /*2b10*/  MOV R3, UR36 ;  /* 0x0000002400037c02 */ /* 0x000fc60008000f00 */
[----:B------:R-:W-:Y:S01]  /*2b20*/  ULEA UR4, UR37, UR38, 0x3 ;  /* 0x0000002625047291 */ /* 0x000fe2000f8e18ff */
[----:B------:R-:W-:-:S08]  /*2b30*/  SHF.L.U32 R3, R3, 0x1f, RZ ;  /* 0x0000001f03037819 */ /* 0x000fd000000006ff */
[----:B------:R-:W1:Y:S02]  /*2b40*/  SYNCS.PHASECHK.TRANS64.TRYWAIT P0, [UR4], R3 ;  /* 0x00000003ff0075a7 */ /* 0x000e640008001104 */
[----:B-1----:R-:W-:Y:S05]  /*2b50*/  @!P0 BRA `(.L_x_33) ;  /* 0x0000007400288947 */ /* 0x002fea0003800000 */
.L_x_130:
[----:B------:R-:W-:-:S04]  /*2b60*/  UIADD3 UR4, UPT, UPT, UR37, 0x1, URZ ;  /* 0x0000000125047890 */ /* 0x000fc8000fffe0ff */
[----:B------:R-:W-:-:S04]  /*2b70*/  UISETP.NE.AND UP0, UPT, UR4, 0x6, UPT ;  /* 0x000000060400788c */ /* 0x000fc8000bf05270 */
[----:B------:R-:W-:Y:S02]  /*2b80*/  USEL UR5, URZ, 0x1, UP0 ;  /* 0x00000001ff057887 */ /* 0x000fe40008000000 */
[----:B------:R-:W-:Y:S02]  /*2b90*/  USEL UR4, UR4, URZ, UP0 ;  /* 0x000000ff04047287 */ /* 0x000fe40008000000 */
[----:B------:R-:W-:Y:S02]  /*2ba0*/  ULOP3.LUT UR6, UR36, UR5, URZ, 0x3c, !UPT ;  /* 0x0000000524067292 */ /* 0x000fe4000f8e3cff */
[----:B------:R-:W-:-:S04]  /*2bb0*/  ULEA UR5, UR4, UR38, 0x3 ;  /* 0x0000002604057291 */ /* 0x000fc8000f8e18ff */
[----:B-1----:R-:W-:-:S04]  /*2bc0*/  MOV R3, UR6 ;  /* 0x0000000600037c02 */ /* 0x002fc80008000f00 */
[----:B------:R-:W-:-:S04]  /*2bd0*/  SHF.L.U32 R3, R3, 0x1f, RZ ;  /* 0x0000001f03037819 */ /* 0x000fc800000006ff */
[----:B------:R-:W1:Y:S02]  /*2be0*/  SYNCS.PHASECHK.TRANS64.TRYWAIT P0, [UR5], R3 ;  /* 0x00000003ff0075a7 */ /* 0x000e640008001105 */
[----:B-1----:R-:W-:Y:S05]  /*2bf0*/  @!P0 BRA `(.L_x_34) ;  /* 0x0000007400188947 */ /* 0x002fea0003800000 */
.L_x_132:
        /* <DEDUP_REMOVED lines=10> */
.L_x_134:
        /* <DEDUP_REMOVED lines=10> */
.L_x_136:
        /* <DEDUP_REMOVED lines=10> */
.L_x_138:
[----:B------:R-:W-:-:S04]  /*2de0*/  UIADD3 UR4, UPT, UPT, UR4, 0x1, URZ ;  /* 0x0000000104047890 */ /* 0x000fc8000fffe0ff */
[----:B------:R-:W-:-:S04]  /*2df0*/  UISETP.NE.AND UP0, UPT, UR4, 0x6, UPT ;  /* 0x000000060400788c */ /* 0x000fc8000bf05270 */
[----:B------:R-:W-:Y:S02]  /*2e00*/  USEL UR5, URZ, 0x1, UP0 ;  /* 0x00000001ff057887 */ /* 0x000fe40008000000 */
[----:B------:R-:W-:Y:S02]  /*2e10*/  USEL UR4, UR4, URZ, UP0 ;  /* 0x000000ff04047287 */ /* 0x000fe40008000000 */
[----:B------:R-:W-:Y:S02]  /*2e20*/  ULOP3.LUT UR5, UR6, UR5, URZ, 0x3c, !UPT ;  /* 0x0000000506057292 */ /* 0x000fe4000f8e3cff */
[----:B------:R-:W-:-:S04]  /*2e30*/  ULEA UR4, UR4, UR38, 0x3 ;  /* 0x0000002604047291 */ /* 0x000fc8000f8e18ff */
[----:B------:R-:W-:Y:S02]  /*2e40*/  IMAD.U32 R2, RZ, RZ, UR5 ;  /* 0x00000005ff027e24 */ /* 0x000fe4000f8e00ff */
[----:B-1----:R-:W-:-:S03]  /*2e50*/  MOV R0, UR4 ;  /* 0x0000000400007c02 */ /* 0x002fc60008000f00 */
[----:B------:R-:W-:-:S07]  /*2e60*/  SHF.L.U32 R3, R2, 0x1f, RZ ;  /* 0x0000001f02037819 */ /* 0x000fce00000006ff */
.L_x_38:
[----:B-1----:R1:W2:Y:S02]  /*2e70*/  SYNCS.PHASECHK.TRANS64.TRYWAIT P0, [R0+URZ], R3 ;  /* 0x00000003000075a7 */ /* 0x0022a400080011ff */
[----:B--2---:R-:W-:Y:S05]  /*2e80*/  @!P0 NANOSLEEP.SYNCS 0x989680 ;  /* 0x009896800000895d */ /* 0x004fea0003900000 */
[----:B------:R-:W2:Y:S02]  /*2e90*/  @!P0 SYNCS.PHASECHK.TRANS64 P0, [R0+URZ], R3 ;  /* 0x00000003000085a7 */ /* 0x000ea400080010ff */
[----:B--2---:R-:W-:Y:S05]  /*2ea0*/  @P0 EXIT ;  /* 0x000000000000094d */ /* 0x004fea0003800000 */
[----:B------:R-:W-:Y:S05]  /*2eb0*/  BRA `(.L_x_38) ;  /* 0xfffffffc00ec7947 */ /* 0x000fea000383ffff */
.L_x_16:
[----:B------:R-:W2:Y:S02]  /*2ec0*/  S2UR UR4, SR_CgaCtaId ;  /* 0x00000000000479c3 */ /* 0x000ea40000008800 */
[----:B--2---:R-:W-:-:S04]  /*2ed0*/  UISETP.NE.AND UP0, UPT, UR4, URZ, UPT ;  /* 0x000000ff0400728c */ /* 0x004fc8000bf05270 */
[----:B------:R-:W-:-:S09]  /*2ee0*/  UISETP.NE.OR UP0, UPT, UR18, 0x1, UP0 ;  /* 0x000000011200788c */ /* 0x000fd20008705670 */
[----:B------:R-:W-:Y:S05]  /*2ef0*/  BRA.U UP0, `(.L_x_39) ;  /* 0x0000000100b47547 */ /* 0x000fea000b800000 */
[----:B------:R-:W2:Y:S01]  /*2f00*/  S2UR UR5, SR_CgaCtaId ;  /* 0x00000000000579c3 */ /* 0x000ea20000008800 */
[----:B------:R-:W-:Y:S01]  /*2f10*/  UMOV UR4, 0x400 ;  /* 0x0000040000047882 */ /* 0x000fe20000000000 */
[----:B------:R-:W-:Y:S01]  /*2f20*/  HFMA2 R3, -RZ, RZ, 0, 5.9604644775390625e-08 ;  /* 0x00000001ff037431 */ /* 0x000fe200000001ff */
[----:B------:R-:W-:Y:S01]  /*2f30*/  ISETP.NE.AND P0, PT, R0, RZ, PT ;  /* 0x000000ff0000720c */ /* 0x000fe20003f05270 */
[----:B------:R-:W-:Y:S01]  /*2f40*/  IMAD.MOV.U32 R8, RZ, RZ, RZ ;  /* 0x000000ffff087224 */ /* 0x000fe200078e00ff */
[----:B--2---:R-:W-:-:S04]  /*2f50*/  ULEA UR4, UR5, UR4, 0x18 ;  /* 0x0000000405047291 */ /* 0x004fc8000f8ec0ff */
[----:B------:R-:W-:Y:S02]  /*2f60*/  UIADD3 UR5, UPT, UPT, UR4, 0xb8, URZ ;  /* 0x000000b804057890 */ /* 0x000fe4000fffe0ff */
[----:B------:R-:W-:Y:S02]  /*2f70*/  UIADD3 UR8, UPT, UPT, UR4, 0xb0, URZ ;  /* 0x000000b004087890 */ /* 0x000fe4000fffe0ff */
[----:B------:R-:W-:-:S12]  /*2f80*/  UPRMT UR5, URZ, 0x654, UR5 ;  /* 0x00000654ff057896 */ /* 0x000fd80008000005 */
.L_x_42:
[----:B------:R-:W-:Y:S01]  /*2f90*/  SHF.L.U32 R7, R3, 0x1f, RZ ;  /* 0x0000001f03077819 */ /* 0x000fe200000006ff */
[----:B------:R-:W-:Y:S02]  /*2fa0*/  IMAD.U32 R9, RZ, RZ, UR8 ;  /* 0x00000008ff097e24 */ /* 0x000fe4000f8e00ff */
[----:B------:R-:W-:Y:S01]  /*2fb0*/  @!P0 IMAD.MOV.U32 R5, RZ, RZ, 0x10 ;  /* 0x00000010ff058424 */ /* 0x000fe200078e00ff */
[----:B------:R-:W2:Y:S02]  /*2fc0*/  SYNCS.PHASECHK.TRANS64.TRYWAIT P1, [UR4+0xb8], R7 ;  /* 0x0000b807ff0075a7 */ /* 0x000ea40008021104 */
[----:B------:R-:W-:-:S04]  /*2fd0*/  PRMT R9, R0, 0x654, R9 ;  /* 0x0000065400097816 */ /* 0x000fc80000000009 */
[----:B------:R-:W-:Y:S01]  /*2fe0*/  SEL R2, R9, R2, !P0 ;  /* 0x0000000209027207 */ /* 0x000fe20004000000 */
[----:B--2---:R-:W-:Y:S06]  /*2ff0*/  @!P1 BRA `(.L_x_40) ;  /* 0x0000007000789947 */ /* 0x004fec0003800000 */
.L_x_140:
[----:B------:R-:W-:Y:S01]  /*3000*/  UIADD3 UR6, UPT, UPT, UR4, 0xf0, URZ ;  /* 0x000000f004067890 */ /* 0x000fe2000fffe0ff */
[----:B------:R3:W-:Y:S01]  /*3010*/  @!P0 SYNCS.ARRIVE.TRANS64.RED RZ, [R2+URZ], R5 ;  /* 0x0000000502ff89a7 */ /* 0x0007e200080004ff */
[----:B------:R-:W-:Y:S01]  /*3020*/  UIADD3 UR7, UPT, UPT, UR4, 0xb0, URZ ;  /* 0x000000b004077890 */ /* 0x000fe2000fffe0ff */
[----:B------:R-:W-:-:S08]  /*3030*/  LOP3.LUT R3, R3, 0x1, RZ, 0x3c, !PT ;  /* 0x0000000103037812 */ /* 0x000fd000078e3cff */
[----:B------:R-:W-:Y:S06]  /*3040*/  UGETNEXTWORKID.BROADCAST [UR6], [UR7] ;  /* 0x00000000060073ca */ /* 0x000fec0008000100 */
[----:B---3--:R-:W-:-:S04]  /*3050*/  SHF.L.U32 R5, R8, 0x1f, RZ ;  /* 0x0000001f08057819 */ /* 0x008fc800000006ff */
[----:B------:R-:W3:Y:S02]  /*3060*/  SYNCS.PHASECHK.TRANS64.TRYWAIT P1, [UR4+0xb0], R5 ;  /* 0x0000b005ff0075a7 */ /* 0x000ee40008021104 */
[----:B---3--:R-:W-:Y:S05]  /*3070*/  @!P1 BRA `(.L_x_41) ;  /* 0x0000007000709947 */ /* 0x008fea0003800000 */
.L_x_142:
[----:B--2---:R-:W2:Y:S01]  /*3080*/  LDS.128 R4, [UR4+0xf0] ;  /* 0x0000f004ff047984 */ /* 0x004ea20008000c00 */
[----:B------:R-:W-:Y:S01]  /*3090*/  LOP3.LUT R8, R8, 0x1, RZ, 0x3c, !PT ;  /* 0x0000000108087812 */ /* 0x000fe200078e3cff */
[----:B------:R-:W-:Y:S01]  /*30a0*/  @!PT LDS RZ, [RZ] ;  /* 0x00000000fffff984 */ /* 0x000fe20000000800 */
[----:B------:R-:W-:Y:S01]  /*30b0*/  @!PT LDS RZ, [RZ] ;  /* 0x00000000fffff984 */ /* 0x000fe20000000800 */
[----:B------:R-:W-:Y:S01]  /*30c0*/  @!PT LDS RZ, [RZ] ;  /* 0x00000000fffff984 */ /* 0x000fe20000000800 */
[----:B------:R-:W-:Y:S01]  /*30d0*/  @!PT LDS RZ, [RZ] ;  /* 0x00000000fffff984 */ /* 0x000fe20000000800 */
[----:B------:R3:W-:Y:S06]  /*30e0*/  MEMBAR.ALL.CTA ;  /* 0x0000000000007992 */ /* 0x0007ec0000008000 */
[----:B---3--:R-:W3:Y:S02]  /*30f0*/  FENCE.VIEW.ASYNC.S ;  /* 0x00000000000073c6 */ /* 0x008ee40000000000 */
[----:B---3--:R-:W-:Y:S01]  /*3100*/  SYNCS.ARRIVE.TRANS64.RED.A1T0 RZ, [UR5], RZ ;  /* 0x000000ffffff79a7 */ /* 0x008fe20008100405 */
[----:B--2---:R-:W-:-:S13]  /*3110*/  LOP3.LUT P1, RZ, R6, 0x1, RZ, 0xc0, !PT ;  /* 0x0000000106ff7812 */ /* 0x004fda000782c0ff */
[----:B------:R-:W-:Y:S05]  /*3120*/  @P1 BRA `(.L_x_42) ;  /* 0xfffffffc00981947 */ /* 0x000fea000383ffff */
[----:B------:R-:W-:-:S04]  /*3130*/  SHF.L.U32 R0, R3, 0x1f, RZ ;  /* 0x0000001f03007819 */ /* 0x000fc800000006ff */
[----:B------:R-:W2:Y:S02]  /*3140*/  SYNCS.PHASECHK.TRANS64 P0, [UR4+0xb8], R0 ;  /* 0x0000b800ff0075a7 */ /* 0x000ea40008001004 */
[----:B-12---:R-:W-:Y:S05]  /*3150*/  @P0 EXIT ;  /* 0x000000000000094d */ /* 0x006fea0003800000 */
[----:B------:R-:W-:-:S07]  /*3160*/  MOV R0, UR4 ;  /* 0x0000000400007c02 */ /* 0x000fce0008000f00 */
.L_x_43:
[----:B-1----:R-:W-:-:S04]  /*3170*/  SHF.L.U32 R5, R3, 0x1f, RZ ;  /* 0x0000001f03057819 */ /* 0x002fc800000006ff */
[----:B------:R1:W2:Y:S03]  /*3180*/  SYNCS.PHASECHK.TRANS64.TRYWAIT P0, [R0+URZ+0xb8], R5 ;  /* 0x0000b805000075a7 */ /* 0x0002a600080011ff */
[----:B--2---:R-:W-:Y:S05]  /*3190*/  @!P0 NANOSLEEP.SYNCS 0x989680 ;  /* 0x009896800000895d */ /* 0x004fea0003900000 */
[----:B------:R-:W2:Y:S02]  /*31a0*/  @!P0 SYNCS.PHASECHK.TRANS64 P0, [R0+URZ+0xb8], R5 ;  /* 0x0000b805000085a7 */ /* 0x000ea400080010ff */
[----:B--2---:R-:W-:Y:S05]  /*31b0*/  @P0 EXIT ;  /* 0x000000000000094d */ /* 0x004fea0003800000 */
[----:B------:R-:W-:Y:S05]  /*31c0*/  BRA `(.L_x_43) ;  /* 0xfffffffc00e87947 */ /* 0x000fea000383ffff */
.L_x_39:
[----:B------:R-:W-:-:S09]  /*31d0*/  UISETP.NE.AND UP0, UPT, UR18, URZ, UPT ;  /* 0x000000ff1200728c */ /* 0x000fd2000bf05270 */
[----:B------:R-:W-:Y:S05]  /*31e0*/  BRA.U UP0, `(.L_x_44) ;  /* 0x0000000d00847547 */ /* 0x000fea000b800000 */
[----:B------:R-:W2:Y:S01]  /*31f0*/  S2UR UR7, SR_CgaCtaId ;  /* 0x00000000000779c3 */ /* 0x000ea20000008800 */
[----:B------:R-:W-:Y:S01]  /*3200*/  UMOV UR4, 0x40 ;  /* 0x0000004000047882 */ /* 0x000fe20000000000 */
[----:B------:R-:W-:Y:S01]  /*3210*/  NOP ;  /* 0x0000000000007918 */ /* 0x000fe20000000000 */
[----:B------:R-:W-:Y:S01]  /*3220*/  UMOV UR6, 0x400 ;  /* 0x0000040000067882 */ /* 0x000fe20000000000 */
[----:B--2---:R-:W-:Y:S02]  /*3230*/  ULEA UR5, UR7, UR4, 0x18 ;  /* 0x0000000407057291 */ /* 0x004fe4000f8ec0ff */
[----:B------:R-:W-:-:S07]  /*3240*/  ULEA UR6, UR7, UR6, 0x18 ;  /* 0x0000000607067291 */ /* 0x000fce000f8ec0ff */
[----:B------:R-:W2:Y:S02]  /*3250*/  LDS.U8 R0, [UR5+0x1c] ;  /* 0x00001c05ff007984 */ /* 0x000ea40008000000 */
[----:B--2---:R-:W-:-:S13]  /*3260*/  ISETP.NE.AND P0, PT, R0, RZ, PT ;  /* 0x000000ff0000720c */ /* 0x004fda0003f05270 */
[----:B------:R-:W-:Y:S05]  /*3270*/  @P0 BRA `(.L_x_45) ;  /* 0x0000000000580947 */ /* 0x000fea0003800000 */
[----:B------:R-:W-:-:S13]  /*3280*/  ELECT P0, URZ, PT ;  /* 0x0000000000ff782f */ /* 0x000fda0003800000 */
[----:B------:R-:W-:Y:S05]  /*3290*/  @!P0 BRA `(.L_x_46) ;  /* 0x0000000000608947 */ /* 0x000fea0003800000 */
[----:B------:R-:W-:Y:S01]  /*32a0*/  UMOV UR4, 0x10 ;  /* 0x0000001000047882 */ /* 0x000fe20000000000 */
[----:B------:R-:W-:Y:S01]  /*32b0*/  HFMA2 R0, -RZ, RZ, 0, 5.9604644775390625e-08 ;  /* 0x00000001ff007431 */ /* 0x000fe200000001ff */
[----:B------:R-:W-:-:S03]  /*32c0*/  MOV R2, 0xffff ;  /* 0x0000ffff00027802 */ /* 0x000fc60000000f00 */
[----:B------:R-:W-:Y:S04]  /*32d0*/  DEPBAR.LE SB2, 0x36 ;  /* 0x0000ad800000791a */ /* 0x000fe80000000000 */
[----:B------:R-:W2:Y:S02]  /*32e0*/  UTCATOMSWS.FIND_AND_SET.ALIGN UP0, UR4, UR4 ;  /* 0x00000004000475e3 */ /* 0x000ea40008000800 */
[----:B--2---:R-:W-:Y:S01]  /*32f0*/  MOV R3, UR4 ;  /* 0x0000000400037c02 */ /* 0x004fe20008000f00 */
[----:B------:R-:W-:Y:S06]  /*3300*/  BRA.U UP0, `(.L_x_47) ;  /* 0x0000000100187547 */ /* 0x000fec000b800000 */
.L_x_48:
[----:B------:R-:W-:Y:S05]  /*3310*/  NANOSLEEP 0x64 ;  /* 0x000000640000795d */ /* 0x000fea0003800000 */
[----:B------:R-:W-:-:S05]  /*3320*/  UMOV UR4, 0x10 ;  /* 0x0000001000047882 */ /* 0x000fca0000000000 */
[----:B------:R-:W-:Y:S04]  /*3330*/  DEPBAR.LE SB2, 0x36 ;  /* 0x0000ad800000791a */ /* 0x000fe80000000000 */
[----:B------:R-:W2:Y:S02]  /*3340*/  UTCATOMSWS.FIND_AND_SET.ALIGN UP0, UR4, UR4 ;  /* 0x00000004000475e3 */ /* 0x000ea40008000800 */
[----:B--2---:R-:W-:Y:S01]  /*3350*/  MOV R3, UR4 ;  /* 0x0000000400037c02 */ /* 0x004fe20008000f00 */
[----:B------:R-:W-:Y:S05]  /*3360*/  BRA.U !UP0, `(.L_x_48) ;  /* 0xfffffffd08e87547 */ /* 0x000fea000b83ffff */
.L_x_47:
[-C--:B------:R-:W-:Y:S02]  /*3370*/  SHF.L.U32 R2, R2, R3.reuse, RZ ;  /* 0x0000000302027219 */ /* 0x080fe400000006ff */
[----:B------:R-:W-:Y:S01]  /*3380*/  SHF.L.U32 R0, R0, R3, RZ ;  /* 0x0000000300007219 */ /* 0x000fe200000006ff */
[----:B------:R-:W-:Y:S02]  /*3390*/  IMAD.SHL.U32 R3, R3, 0x20, RZ ;  /* 0x0000002003037824 */ /* 0x000fe400078e00ff */
[----:B------:R2:W-:Y:S04]  /*33a0*/  ATOMS.OR RZ, [UR5+0x14], R2 ;  /* 0x00001402ffff798c */ /* 0x0005e8000b000005 */
[----:B------:R2:W-:Y:S04]  /*33b0*/  ATOMS.OR RZ, [UR5+0x18], R0 ;  /* 0x00001800ffff798c */ /* 0x0005e8000b000005 */
[----:B------:R2:W-:Y:S01]  /*33c0*/  STS [UR6+0x100], R3 ;  /* 0x00010003ff007988 */ /* 0x0005e20008000806 */
[----:B------:R-:W-:Y:S05]  /*33d0*/  BRA `(.L_x_46) ;  /* 0x0000000000107947 */ /* 0x000fea0003800000 */
.L_x_45:
[----:B------:R-:W-:Y:S02]  /*33e0*/  MOV R0, 0xffffffff ;  /* 0xffffffff00007802 */ /* 0x000fe40000000f00 */
[----:B------:R-:W-:-:S03]  /*33f0*/  MOV R2, 0x3420 ;  /* 0x0000342000027802 */ /* 0x000fc60000000f00 */
[----:B------:R2:W-:Y:S04]  /*3400*/  STS [UR6+0x100], R0 ;  /* 0x00010000ff007988 */ /* 0x0005e80008000806 */
[----:B-12--5:R-:W-:Y:S05]  /*3410*/  CALL.REL.NOINC `($__internal_1_$__cuda_sm10x_tcgen05_guardrail_trap_phase_invalid_during_alloc) ;  /* 0x00000074007c7944 */ /* 0x026fea0003c00000 */
.L_x_46:
[----:B------:R-:W-:Y:S05]  /*3420*/  WARPSYNC.ALL ;  /* 0x0000000000007948 */ /* 0x000fea0003800000 */
[----:B------:R-:W3:Y:S01]  /*3430*/  S2UR UR4, SR_CgaCtaId ;  /* 0x00000000000479c3 */ /* 0x000ee20000008800 */
[----:B------:R-:W-:Y:S01]  /*3440*/  UMOV UR21, 0x400 ;  /* 0x0000040000157882 */ /* 0x000fe20000000000 */
[----:B------:R-:W-:-:S06]  /*3450*/  NOP ;  /* 0x0000000000007918 */ /* 0x000fcc0000000000 */
[----:B------:R-:W-:Y:S06]  /*3460*/  BAR.ARV 0x6, 0xa0 ;  /* 0x0182800000007b1d */ /* 0x000fec0000002000 */
[----:B------:R-:W4:Y:S01]  /*3470*/  LDCU UR5, c[0x0][0x390] ;  /* 0x00007200ff0577ac */ /* 0x000f220008000800 */
[----:B------:R-:W-:Y:S01]  /*3480*/  IMAD.MOV.U32 R8, RZ, RZ, 0x1 ;  /* 0x00000001ff087424 */ /* 0x000fe200078e00ff */
[----:B------:R-:W1:Y:S01]  /*3490*/  LDCU UR7, c[0x0][0x390] ;  /* 0x00007200ff0777ac */ /* 0x000e620008000800 */
[----:B------:R-:W-:Y:S01]  /*34a0*/  UMOV UR24, URZ ;  /* 0x000000ff00187c82 */ /* 0x000fe20008000000 */
[----:B------:R-:W-:Y:S01]  /*34b0*/  UMOV UR18, URZ ;  /* 0x000000ff00127c82 */ /* 0x000fe20008000000 */
[----:B---3--:R-:W-:Y:S01]  /*34c0*/  ULEA UR21, UR4, UR21, 0x18 ;  /* 0x0000001504157291 */ /* 0x008fe2000f8ec0ff */
[----:B------:R-:W-:Y:S01]  /*34d0*/  UMOV UR32, 0x0 ;  /* 0x0000000000207882 */ /* 0x000fe20000000000 */
[----:B------:R-:W-:-:S02]  /*34e0*/  UMOV UR33, 0x8218490 ;  /* 0x0821849000217882 */ /* 0x000fc40000000000 */
[----:B------:R-:W-:Y:S02]  /*34f0*/  UIADD3 UR4, UPT, UPT, UR21, 0x8400, URZ ;  /* 0x0000840015047890 */ /* 0x000fe4000fffe0ff */
[----:B------:R-:W-:Y:S02]  /*3500*/  UIADD3 UR6, UPT, UPT, UR21, 0x20400, URZ ;  /* 0x0002040015067890 */ /* 0x000fe4000fffe0ff */
[----:B----4-:R-:W-:Y:S01]  /*3510*/  UIADD3 UR5, UPT, UPT, UR5, 0x3f, URZ ;  /* 0x0000003f05057890 */ /* 0x010fe2000fffe0ff */
[----:B------:R-:W2:Y:S01]  /*3520*/  LDS R9, [UR21+0x100] ;  /* 0x00010015ff097984 */ /* 0x000ea20008000800 */
[----:B------:R-:W-:Y:S02]  /*3530*/  USHF.R.U32.HI UR22, URZ, 0x4, UR4 ;  /* 0x00000004ff167899 */ /* 0x000fe40008011604 */
[----:B------:R-:W-:Y:S02]  /*3540*/  USHF.R.S32.HI UR34, URZ, 0x1f, UR5 ;  /* 0x0000001fff227899 */ /* 0x000fe40008011405 */
[----:B------:R-:W-:-:S02]  /*3550*/  USHF.R.U32.HI UR4, URZ, 0x4, UR6 ;  /* 0x00000004ff047899 */ /* 0x000fc40008011606 */
[----:B------:R-:W-:Y:S02]  /*3560*/  ULEA.HI UR34, UR34, UR5, URZ, 0x6 ;  /* 0x0000000522227291 */ /* 0x000fe4000f8f30ff */
[----:B------:R-:W-:Y:S02]  /*3570*/  UIADD3 UR35, UPT, UPT, UR21, 0xb8, URZ ;  /* 0x000000b815237890 */ /* 0x000fe4000fffe0ff */
[----:B------:R-:W-:Y:S02]  /*3580*/  USHF.R.S32.HI UR34, URZ, 0x6, UR34 ;  /* 0x00000006ff227899 */ /* 0x000fe40008011422 */
[----:B------:R-:W-:Y:S02]  /*3590*/  ULOP3.LUT UR22, UR22, 0x3fff, URZ, 0xc0, !UPT ;  /* 0x00003fff16167892 */ /* 0x000fe4000f8ec0ff */
[----:B------:R-:W-:Y:S02]  /*35a0*/  UISETP.LT.AND UP0, UPT, UR34, 0x1, UPT ;  /* 0x000000012200788c */ /* 0x000fe4000bf01270 */
[----:B------:R-:W-:-:S02]  /*35b0*/  ULOP3.LUT UR4, UR4, 0x3fff, URZ, 0xc0, !UPT ;  /* 0x00003fff04047892 */ /* 0x000fc4000f8ec0ff */
[----:B------:R-:W-:Y:S02]  /*35c0*/  USEL UR36, UR34, 0x1, !UP0 ;  /* 0x0000000122247887 */ /* 0x000fe4000c000000 */
[----:B------:R-:W-:Y:S02]  /*35d0*/  UPRMT UR35, URZ, 0x654, UR35 ;  /* 0x00000654ff237896 */ /* 0x000fe40008000023 */
[----:B------:R-:W-:Y:S02]  /*35e0*/  ULOP3.LUT UR22, UR22, 0x2000000, URZ, 0xfc, !UPT ;  /* 0x0200000016167892 */ /* 0x000fe4000f8efcff */
[----:B------:R-:W-:Y:S02]  /*35f0*/  ULOP3.LUT UR23, UR4, 0x2000000, URZ, 0xfc, !UPT ;  /* 0x0200000004177892 */ /* 0x000fe4000f8efcff */
[----:B------:R-:W-:Y:S02]  /*3600*/  UIADD3 UR36, UPT, UPT, -UR36, URZ, URZ ;  /* 0x000000ff24247290 */ /* 0x000fe4000fffe1ff */
[----:B-1----:R-:W-:Y:S01]  /*3610*/  UISETP.GE.AND UP4, UPT, UR7, 0x1, UPT ;  /* 0x000000010700788c */ /* 0x002fe2000bf86270 */
[----:B------:R-:W-:Y:S01]  /*3620*/  UMOV UR30, 0x0 ;  /* 0x00000000001e7882 */ /* 0x000fe20000000000 */
[----:B------:R-:W-:Y:S01]  /*3630*/  UMOV UR31, 0x8218490 ;  /* 0x08218490001f7882 */ /* 0x000fe20000000000 */
[----:B------:R-:W-:Y:S01]  /*3640*/  UMOV UR28, 0x0 ;  /* 0x00000000001c7882 */ /* 0x000fe20000000000 */
[----:B------:R-:W-:Y:S01]  /*3650*/  UMOV UR29, 0x8218490 ;  /* 0x08218490001d7882 */ /* 0x000fe20000000000 */
[----:B------:R-:W-:Y:S01]  /*3660*/  UMOV UR26, 0x0 ;  /* 0x00000000001a7882 */ /* 0x000fe20000000000 */
[----:B------:R-:W-:Y:S01]  /*3670*/  UMOV UR27, 0x8218490 ;  /* 0x08218490001b7882 */ /* 0x000fe20000000000 */
[C---:B--2---:R-:W-:Y:S01]  /*3680*/  VIADD R3, R9.reuse, 0x80 ;  /* 0x0000008009037836 */ /* 0x044fe20000000000 */
[----:B------:R-:W-:-:S04]  /*3690*/  LOP3.LUT R2, R9, 0xffff, RZ, 0xc0, !PT ;  /* 0x0000ffff09027812 */ /* 0x000fc800078ec0ff */
[----:B------:R-:W-:-:S05]  /*36a0*/  LOP3.LUT R3, R3, 0xffff, RZ, 0xc0, !PT ;  /* 0x0000ffff03037812 */ /* 0x000fca00078ec0ff */
[----:B------:R1:W-:Y:S02]  /*36b0*/  STL.64 [R1], R2 ;  /* 0x0000000201007387 */ /* 0x0003e40000100a00 */
[----:B-1----:R-:W-:-:S07]  /*36c0*/  CS2R R2, SRZ ;  /* 0x0000000000027805 */ /* 0x002fce000001ff00 */
.L_x_55:
[----:B-1----:R-:W-:-:S04]  /*36d0*/  SHF.L.U32 R5, R3, 0x1f, RZ ;  /* 0x0000001f03057819 */ /* 0x002fc800000006ff */
[----:B------:R-:W1:Y:S02]  /*36e0*/  SYNCS.PHASECHK.TRANS64.TRYWAIT P0, [UR21+0xb0], R5 ;  /* 0x0000b005ff0075a7 */ /* 0x000e640008001115 */
[----:B-12-4-:R-:W-:Y:S05]  /*36f0*/  @!P0 BRA `(.L_x_49) ;  /* 0x0000006800e88947 */ /* 0x016fea0003800000 */
.L_x_144:
[----:B-1----:R-:W1:Y:S01]  /*3700*/  LDS.128 R4, [UR21+0xf0] ;  /* 0x0000f015ff047984 */ /* 0x002e620008000c00 */
[----:B------:R-:W-:Y:S01]  /*3710*/  ULEA UR25, UR24, UR21, 0x3 ;  /* 0x0000001518197291 */ /* 0x000fe2000f8e18ff */
[----:B------:R-:W-:Y:S01]  /*3720*/  SHF.L.U32 R0, R8, 0x1f, RZ ;  /* 0x0000001f08007819 */ /* 0x000fe200000006ff */
[----:B------:R-:W-:Y:S01]  /*3730*/  @!PT LDS RZ, [RZ] ;  /* 0x00000000fffff984 */ /* 0x000fe20000000800 */
[----:B------:R-:W-:Y:S01]  /*3740*/  @!PT LDS RZ, [RZ] ;  /* 0x00000000fffff984 */ /* 0x000fe20000000800 */
[----:B------:R-:W-:Y:S01]  /*3750*/  @!PT LDS RZ, [RZ] ;  /* 0x00000000fffff984 */ /* 0x000fe20000000800 */
[----:B------:R-:W-:Y:S01]  /*3760*/  @!PT LDS RZ, [RZ] ;  /* 0x00000000fffff984 */ /* 0x000fe20000000800 */
[----:B------:R2:W-:Y:S06]  /*3770*/  MEMBAR.ALL.CTA ;  /* 0x0000000000007992 */ /* 0x0005ec0000008000 */
[----:B--2---:R-:W2:Y:S02]  /*3780*/  FENCE.VIEW.ASYNC.S ;  /* 0x00000000000073c6 */ /* 0x004ea40000000000 */
[----:B--2---:R-:W-:Y:S01]  /*3790*/  SYNCS.ARRIVE.TRANS64.RED.A1T0 RZ, [UR35], RZ ;  /* 0x000000ffffff79a7 */ /* 0x004fe20008100423 */
[----:B------:R-:W2:Y:S01]  /*37a0*/  SYNCS.PHASECHK.TRANS64.TRYWAIT P0, [UR25+0xd0], R0 ;  /* 0x0000d000ff0075a7 */ /* 0x000ea20008001119 */
[----:B-1----:R-:W-:Y:S01]  /*37b0*/  LOP3.LUT P3, RZ, R6, 0x1, RZ, 0xc0, !PT ;  /* 0x0000000106ff7812 */ /* 0x002fe2000786c0ff */
[----:B--2---:R-:W-:-:S12]  /*37c0*/  @!P0 BRA `(.L_x_50) ;  /* 0x0000006800cc8947 */ /* 0x004fd80003800000 */
.L_x_146:
[----:B------:R-:W-:Y:S05]  /*37d0*/  BRA.U !UP4, `(.L_x_51) ;  /* 0x000000010cf87547 */ /* 0x000fea000b800000 */
[----:B-1----:R-:W-:Y:S01]  /*37e0*/  IMAD.U32 R0, RZ, RZ, UR24 ;  /* 0x00000018ff007e24 */ /* 0x002fe2000f8e00ff */
[----:B------:R-:W-:-:S04]  /*37f0*/  ULEA UR4, UR18, UR21, 0x3 ;  /* 0x0000001512047291 */ /* 0x000fc8000f8e18ff */
[----:B------:R-:W-:Y:S02]  /*3800*/  LEA R4, R0, R1, 0x2 ;  /* 0x0000000100047211 */ /* 0x000fe400078e10ff */
[----:B------:R-:W-:-:S04]  /*3810*/  SHF.L.U32 R0, R2, 0x1f, RZ ;  /* 0x0000001f02007819 */ /* 0x000fc800000006ff */
[----:B------:R-:W5:Y:S01]  /*3820*/  LDL R4, [R4] ;  /* 0x0000000004047983 */ /* 0x000f620000100800 */
[----:B------:R1:W2:Y:S01]  /*3830*/  SYNCS.PHASECHK.TRANS64.TRYWAIT P2, [UR4], R0 ;  /* 0x00000000ff0075a7 */ /* 0x0002a20008041104 */
[----:B------:R-:W-:Y:S01]  /*3840*/  UPLOP3.LUT UP2, UPT, UPT, UPT, UPT, 0x40, 0x4 ;  /* 0x000000000004789c */ /* 0x000fe20003f4e870 */
[----:B------:R-:W-:Y:S01]  /*3850*/  UMOV UR20, UR36 ;  /* 0x0000002400147c82 */ /* 0x000fe20008000000 */
[----:B------:R-:W-:Y:S01]  /*3860*/  UMOV UR19, UR34 ;  /* 0x0000002200137c82 */ /* 0x000fe20008000000 */
[----:B------:R-:W-:-:S08]  /*3870*/  UMOV UR5, UR18 ;  /* 0x0000001200057c82 */ /* 0x000fd00008000000 */
.L_x_54:
[----:B------:R-:W-:Y:S02]  /*3880*/  UIADD3 UR20, UPT, UPT, UR20, 0x1, URZ ;  /* 0x0000000114147890 */ /* 0x000fe4000fffe0ff */
[----:B------:R-:W-:Y:S02]  /*3890*/  ULEA UR17, UR5, UR21, 0x3 ;  /* 0x0000001505117291 */ /* 0x000fe4000f8e18ff */
[----:B------:R-:W-:Y:S01]  /*38a0*/  UISETP.NE.AND UP3, UPT, UR20, URZ, UPT ;  /* 0x000000ff1400728c */ /* 0x000fe2000bf65270 */
[----:B--234-:R-:W-:Y:S10]  /*38b0*/  @P2 BRA `(.L_x_52) ;  /* 0x00000000000c2947 */ /* 0x01cff40003800000 */
[----:B------:R-:W-:Y:S04]  /*38c0*/  SHF.L.U32 R5, R2, 0x1f, RZ ;  /* 0x0000001f02057819 */ /* 0x000fe800000006ff */
[----:B------:R-:W2:Y:S02]  /*38d0*/  SYNCS.PHASECHK.TRANS64.TRYWAIT P0, [UR17], R5 ;  /* 0x00000005ff0075a7 */ /* 0x000ea40008001111 */
[----:B--2---:R-:W-:Y:S05]  /*38e0*/  @!P0 BRA `(.L_x_53) ;  /* 0x00000068009c8947 */ /* 0x004fea0003800000 */
.L_x_52:
[----:B------:R-:W-:Y:S01]  /*38f0*/  UISETP.NE.AND UP0, UPT, UR19, 0x1, UPT ;  /* 0x000000011300788c */ /* 0x000fe2000bf05270 */
[----:B------:R-:W-:Y:S01]  /*3900*/  PLOP3.LUT P2, PT, PT, PT, PT, 0x80, 0x8 ;  /* 0x000000000008781c */ /* 0x000fe20003f4f070 */
[----:B------:R-:W-:Y:S01]  /*3910*/  UIADD3 UR4, UPT, UPT, UR5, 0x1, URZ ;  /* 0x0000000105047890 */ /* 0x000fe2000fffe0ff */
[----:B------:R-:W-:Y:S11]  /*3920*/  ELECT P1, URZ, PT ;  /* 0x0000000000ff782f */ /* 0x000ff60003820000 */
[----:B------:R-:W-:Y:S02]  /*3930*/  @!UPT UIADD3 URZ, UPT, UPT, URZ, URZ, URZ ;  /* 0x000000fffffff290 */ /* 0x000fe4000fffe0ff */
[----:B-----5:R-:W-:Y:S01]  /*3940*/  @P1 R2UR.BROADCAST UR8, R4 ;  /* 0x00000000040812ca */ /* 0x020fe200008e0000 */
[----:B------:R-:W-:Y:S01]  /*3950*/  UISETP.NE.AND UP1, UPT, UR4, 0x6, UPT ;  /* 0x000000060400788c */ /* 0x000fe2000bf25270 */
[----:B------:R-:W-:Y:S01]  /*3960*/  PLOP3.LUT P0, PT, PT, PT, UP0, 0x80, 0x8 ;  /* 0x000000000008781c */ /* 0x000fe20003f0f008 */
[----:B------:R-:W-:Y:S02]  /*3970*/  ULEA UR10, UR5, UR23, 0xa ;  /* 0x00000017050a7291 */ /* 0x000fe4000f8e50ff */
[----:B------:R-:W-:Y:S02]  /*3980*/  USEL UR6, URZ, 0x1, UP1 ;  /* 0x00000001ff067887 */ /* 0x000fe40008800000 */
[----:B------:R-:W-:Y:S02]  /*3990*/  USEL UR18, UR4, URZ, UP1 ;  /* 0x000000ff04127287 */ /* 0x000fe40008800000 */
[----:B------:R-:W-:Y:S02]  /*39a0*/  ULEA UR14, UR5, UR22, 0xa ;  /* 0x00000016050e7291 */ /* 0x000fe4000f8e50ff */
[----:B------:R-:W-:Y:S01]  /*39b0*/  @UP0 ULEA UR4, UR18, UR21, 0x3 ;  /* 0x0000001512040291 */ /* 0x000fe2000f8e18ff */
[----:B------:R-:W-:Y:S01]  /*39c0*/  LOP3.LUT R2, R2, UR6, RZ, 0x3c, !PT ;  /* 0x0000000602027c12 */ /* 0x000fe2000f8e3cff */
[----:B------:R-:W-:Y:S02]  /*39d0*/  UIADD3 UR6, UPT, UPT, UR10, 0x80, URZ ;  /* 0x000000800a067890 */ /* 0x000fe4000fffe0ff */
[----:B------:R-:W-:Y:S01]  /*39e0*/  UIADD3 UR12, UPT, UPT, UR10, 0x100, URZ ;  /* 0x000001000a0c7890 */ /* 0x000fe2000fffe0ff */
[----:B-1----:R-:W-:Y:S01]  /*39f0*/  @P0 SHF.L.U32 R0, R2, 0x1f, RZ ;  /* 0x0000001f02000819 */ /* 0x002fe200000006ff */
[----:B------:R-:W-:Y:S01]  /*3a00*/  UIADD3 UR19, UPT, UPT, UR19, -0x1, URZ ;  /* 0xffffffff13137890 */ /* 0x000fe2000fffe0ff */
[----:B------:R-:W-:Y:S02]  /*3a10*/  UMOV UR11, 0x40004040 ;  /* 0x40004040000b7882 */ /* 0x000fe40000000000 */
[----:B------:R3:W4:Y:S01]  /*3a20*/  @P0 SYNCS.PHASECHK.TRANS64.TRYWAIT P2, [UR4], R0 ;  /* 0x00000000ff0005a7 */ /* 0x0007220008041104 */
[----:B------:R-:W-:Y:S11]  /*3a30*/  ELECT P0, URZ, PT ;  /* 0x0000000000ff782f */ /* 0x000ff60003800000 */
[----:B------:R-:W-:Y:S02]  /*3a40*/  @!UPT UIADD3 URZ, UPT, UPT, URZ, URZ, URZ ;  /* 0x000000fffffff290 */ /* 0x000fe4000fffe0ff */
[C---:B------:R-:W-:Y:S01]  /*3a50*/  @P0 R2UR.BROADCAST UR16, R4.reuse ;  /* 0x00000000041002ca */ /* 0x040fe200008e0000 */
[----:B------:R-:W-:Y:S01]  /*3a60*/  UIADD3 UR4, UPT, UPT, UR14, 0x80, URZ ;  /* 0x000000800e047890 */ /* 0x000fe2000fffe0ff */
[----:B------:R-:W-:Y:S01]  /*3a70*/  ELECT P0, URZ, PT ;  /* 0x0000000000ff782f */ /* 0x000fe20003800000 */
[----:B------:R-:W-:Y:S01]  /*3a80*/  UMOV UR15, 0x40004040 ;  /* 0x40004040000f7882 */ /* 0x000fe20000000000 */
[----:B------:R-:W-:Y:S01]  /*3a90*/  UMOV UR7, 0x40004040 ;  /* 0x4000404000077882 */ /* 0x000fe20000000000 */
[----:B------:R1:W-:Y:S01]  /*3aa0*/  UTCHMMA gdesc[UR14], gdesc[UR10], tmem[UR8], tmem[UR32], idesc[UR33], UP2 ;  /* 0x00ff200a0e0075ea */ /* 0x0003e20009000008 */
[----:B------:R-:W-:Y:S01]  /*3ab0*/  UPLOP3.LUT UP2, UPT, UPT, UPT, UPT, 0x80, 0x8 ;  /* 0x000000000008789c */ /* 0x000fe20003f4f070 */
[----:B------:R-:W-:Y:S01]  /*3ac0*/  UMOV UR5, 0x40004040 ;  /* 0x4000404000057882 */ /* 0x000fe20000000000 */
[----:B------:R-:W-:Y:S01]  /*3ad0*/  UMOV UR13, 0x40004040 ;  /* 0x40004040000d7882 */ /* 0x000fe20000000000 */
[----:B------:R-:W-:Y:S04]  /*3ae0*/  UMOV UR9, 0x40004040 ;  /* 0x4000404000097882 */ /* 0x000fe80000000000 */
[----:B------:R2:W-:Y:S01]  /*3af0*/  UTCHMMA gdesc[UR4], gdesc[UR6], tmem[UR16], tmem[UR30], idesc[UR31], UPT ;  /* 0x00ff1e06040075ea */ /* 0x0005e2000b800010 */
[----:B-1----:R-:W-:Y:S01]  /*3b00*/  UIADD3 UR8, UPT, UPT, UR14, 0x100, URZ ;  /* 0x000001000e087890 */ /* 0x002fe2000fffe0ff */
[C---:B------:R-:W-:Y:S02]  /*3b10*/  @P0 R2UR.BROADCAST UR15, R4.reuse ;  /* 0x00000000040f02ca */ /* 0x040fe400008e0000 */
[----:B------:R-:W-:Y:S01]  /*3b20*/  ELECT P0, URZ, PT ;  /* 0x0000000000ff782f */ /* 0x000fe20003800000 */
[----:B------:R-:W-:Y:S02]  /*3b30*/  UIADD3 UR10, UPT, UPT, UR10, 0x180, URZ ;  /* 0x000001800a0a7890 */ /* 0x000fe4000fffe0ff */
[----:B--2---:R-:W-:Y:S10]  /*3b40*/  UIADD3 UR6, UPT, UPT, UR14, 0x180, URZ ;  /* 0x000001800e067890 */ /* 0x004ff4000fffe0ff */
[----:B------:R-:W-:Y:S01]  /*3b50*/  @P0 R2UR.BROADCAST UR14, R4 ;  /* 0x00000000040e02ca */ /* 0x000fe200008e0000 */
[----:B------:R-:W-:Y:S01]  /*3b60*/  UIADD3 UR4, UPT, UPT, UR17, 0x30, URZ ;  /* 0x0000003011047890 */ /* 0x000fe2000fffe0ff */
[----:B------:R-:W-:Y:S01]  /*3b70*/  UMOV UR5, UR18 ;  /* 0x0000001200057c82 */ /* 0x000fe20008000000 */
[----:B------:R3:W-:Y:S10]  /*3b80*/  UTCHMMA gdesc[UR8], gdesc[UR12], tmem[UR15], tmem[UR28], idesc[UR29], UPT ;  /* 0x00ff1c0c080075ea */ /* 0x0007f4000b80000f */
[----:B------:R3:W-:Y:S01]  /*3b90*/  UTCHMMA gdesc[UR6], gdesc[UR10], tmem[UR14], tmem[UR26], idesc[UR27], UPT ;  /* 0x00ff1a0a060075ea */ /* 0x0007e2000b80000e */
[----:B------:R3:W-:Y:S01]  /*3ba0*/  UTCBAR [UR4], URZ ;  /* 0x000000ff040073e9 */ /* 0x0007e200080000ff */
[----:B------:R-:W-:Y:S05]  /*3bb0*/  BRA.U UP3, `(.L_x_54) ;  /* 0xfffffffd03307547 */ /* 0x000fea000b83ffff */
.L_x_51:
[----:B---3--:R-:W-:Y:S01]  /*3bc0*/  UIADD3 UR4, UPT, UPT, UR24, 0x1, URZ ;  /* 0x0000000118047890 */ /* 0x008fe2000fffe0ff */
[----:B------:R-:W-:Y:S01]  /*3bd0*/  LOP3.LUT R3, R3, 0x1, RZ, 0x3c, !PT ;  /* 0x0000000103037812 */ /* 0x000fe200078e3cff */
[----:B------:R-:W-:Y:S02]  /*3be0*/  UIADD3 UR5, UPT, UPT, UR25, 0xc0, URZ ;  /* 0x000000c019057890 */ /* 0x000fe4000fffe0ff */
[----:B------:R-:W-:-:S04]  /*3bf0*/  UISETP.NE.AND UP0, UPT, UR4, 0x2, UPT ;  /* 0x000000020400788c */ /* 0x000fc8000bf05270 */
[----:B------:R-:W-:Y:S02]  /*3c00*/  USEL UR6, URZ, 0x1, UP0 ;  /* 0x00000001ff067887 */ /* 0x000fe40008000000 */
[----:B------:R-:W-:Y:S01]  /*3c10*/  USEL UR24, UR4, URZ, UP0 ;  /* 0x000000ff04187287 */ /* 0x000fe20008000000 */
[----:B------:R2:W-:Y:S03]  /*3c20*/  UTCBAR [UR5], URZ ;  /* 0x000000ff050073e9 */ /* 0x0005e600080000ff */
[----:B------:R-:W-:Y:S01]  /*3c30*/  LOP3.LUT R8, R8, UR6, RZ, 0x3c, !PT ;  /* 0x0000000608087c12 */ /* 0x000fe2000f8e3cff */
[----:B------:R-:W-:Y:S07]  /*3c40*/  @P3 BRA `(.L_x_55) ;  /* 0xfffffff800a03947 */ /* 0x000fee000383ffff */
[----:B------:R-:W3:Y:S01]  /*3c50*/  S2UR UR6, SR_CgaCtaId ;  /* 0x00000000000679c3 */ /* 0x000ee20000008800 */
[----:B------:R-:W-:Y:S01]  /*3c60*/  ELECT P0, URZ, PT ;  /* 0x0000000000ff782f */ /* 0x000fe20003800000 */
[----:B-1----:R-:W-:Y:S01]  /*3c70*/  IMAD.MOV.U32 R0, RZ, RZ, 0x1 ;  /* 0x00000001ff007424 */ /* 0x002fe200078e00ff */
[----:B------:R-:W-:Y:S01]  /*3c80*/  UIADD3 UR21, UPT, UPT, UR21, 0xd0, URZ ;  /* 0x000000d015157890 */ /* 0x000fe2000fffe0ff */
[----:B------:R-:W-:Y:S01]  /*3c90*/  SHF.L.U32 R3, R8, 0x1f, RZ ;  /* 0x0000001f08037819 */ /* 0x000fe200000006ff */
[----:B------:R-:W-:-:S03]  /*3ca0*/  UMOV UR4, 0x40 ;  /* 0x0000004000047882 */ /* 0x000fc60000000000 */
[----:B------:R-:W-:Y:S01]  /*3cb0*/  UVIRTCOUNT.DEALLOC.SMPOOL 0x80 ;  /* 0x000000800000784c */ /* 0x000fe20000000000 */
[----:B---3--:R-:W-:Y:S02]  /*3cc0*/  ULEA UR6, UR6, UR4, 0x18 ;  /* 0x0000000406067291 */ /* 0x008fe4000f8ec0ff */
[----:B------:R-:W-:-:S07]  /*3cd0*/  ULEA UR4, UR24, UR21, 0x3 ;  /* 0x0000001518047291 */ /* 0x000fce000f8e18ff */
[----:B------:R1:W-:Y:S02]  /*3ce0*/  @P0 STS.U8 [UR6+0x1c], R0 ;  /* 0x00001c00ff000988 */ /* 0x0003e40008000006 */
[----:B------:R-:W3:Y:S02]  /*3cf0*/  SYNCS.PHASECHK.TRANS64.TRYWAIT P0, [UR4], R3 ;  /* 0x00000003ff0075a7 */ /* 0x000ee40008001104 */
[----:B-1-3--:R-:W-:Y:S05]  /*3d00*/  @!P0 BRA `(.L_x_56) ;  /* 0x0000006400ac8947 */ /* 0x00afea0003800000 */
.L_x_149:
[----:B------:R-:W-:-:S04]  /*3d10*/  UIADD3 UR4, UPT, UPT, UR24, 0x1, URZ ;  /* 0x0000000118047890 */ /* 0x000fc8000fffe0ff */
[----:B------:R-:W-:-:S04]  /*3d20*/  UISETP.NE.AND UP0, UPT, UR4, 0x2, UPT ;  /* 0x000000020400788c */ /* 0x000fc8000bf05270 */
[----:B--2---:R-:W-:Y:S02]  /*3d30*/  USEL UR5, URZ, 0x1, UP0 ;  /* 0x00000001ff057887 */ /* 0x004fe40008000000 */
[----:B------:R-:W-:-:S04]  /*3d40*/  USEL UR4, UR4, URZ, UP0 ;  /* 0x000000ff04047287 */ /* 0x000fc80008000000 */
[----:B------:R-:W-:Y:S01]  /*3d50*/  ULEA UR4, UR4, UR21, 0x3 ;  /* 0x0000001504047291 */ /* 0x000fe2000f8e18ff */
[----:B-1----:R-:W-:-:S04]  /*3d60*/  LOP3.LUT R3, R8, UR5, RZ, 0x3c, !PT ;  /* 0x0000000508037c12 */ /* 0x002fc8000f8e3cff */
[----:B------:R-:W-:-:S04]  /*3d70*/  SHF.L.U32 R3, R3, 0x1f, RZ ;  /* 0x0000001f03037819 */ /* 0x000fc800000006ff */
[----:B------:R-:W1:Y:S02]  /*3d80*/  SYNCS.PHASECHK.TRANS64.TRYWAIT P0, [UR4], R3 ;  /* 0x00000003ff0075a7 */ /* 0x000e640008001104 */
[----:B-1----:R-:W-:Y:S05]  /*3d90*/  @!P0 BRA `(.L_x_57) ;  /* 0x0000006400a08947 */ /* 0x002fea0003800000 */
.L_x_151:
[----:B------:R-:W-:Y:S01]  /*3da0*/  NOP ;  /* 0x0000000000007918 */ /* 0x000fe20000000000 */
[----:B-1----:R-:W1:Y:S01]  /*3db0*/  LDS R0, [UR6+0x14] ;  /* 0x00001406ff007984 */ /* 0x002e620008000800 */
[----:B------:R-:W-:Y:S01]  /*3dc0*/  LOP3.LUT R2, R9, 0xffff, RZ, 0xc0, !PT ;  /* 0x0000ffff09027812 */ /* 0x000fe200078ec0ff */
[----:B------:R-:W-:Y:S02]  /*3dd0*/  IMAD.MOV.U32 R3, RZ, RZ, 0xffff ;  /* 0x0000ffffff037424 */ /* 0x000fe400078e00ff */
[----:B------:R-:W-:Y:S01]  /*3de0*/  IMAD.MOV.U32 R5, RZ, RZ, 0x1 ;  /* 0x00000001ff057424 */ /* 0x000fe200078e00ff */
[----:B------:R-:W-:-:S04]  /*3df0*/  SHF.R.U32.HI R2, RZ, 0x5, R2 ;  /* 0x00000005ff027819 */ /* 0x000fc80000011602 */
[-C--:B------:R-:W-:Y:S02]  /*3e00*/  SHF.L.U32 R3, R3, R2.reuse, RZ ;  /* 0x0000000203037219 */ /* 0x080fe400000006ff */
[----:B------:R-:W-:Y:S02]  /*3e10*/  SHF.L.U32 R5, R5, R2, RZ ;  /* 0x0000000205057219 */ /* 0x000fe400000006ff */
[----:B-1----:R-:W-:-:S04]  /*3e20*/  LOP3.LUT R0, R0, R3, RZ, 0xc0, !PT ;  /* 0x0000000300007212 */ /* 0x002fc800078ec0ff */
[----:B------:R-:W-:-:S13]  /*3e30*/  ISETP.NE.AND P0, PT, R0, R3, PT ;  /* 0x000000030000720c */ /* 0x000fda0003f05270 */
[----:B------:R-:W-:Y:S05]  /*3e40*/  @P0 BRA `(.L_x_58) ;  /* 0x00000000005c0947 */ /* 0x000fea0003800000 */
[----:B------:R-:W1:Y:S02]  /*3e50*/  LDS R0, [UR6+0x18] ;  /* 0x00001806ff007984 */ /* 0x000e640008000800 */
[----:B-1----:R-:W-:-:S04]  /*3e60*/  LOP3.LUT R0, R0, R5, RZ, 0xc0, !PT ;  /* 0x0000000500007212 */ /* 0x002fc800078ec0ff */
[----:B------:R-:W-:-:S13]  /*3e70*/  ISETP.NE.AND P0, PT, R0, R5, PT ;  /* 0x000000050000720c */ /* 0x000fda0003f05270 */
[----:B------:R-:W-:Y:S05]  /*3e80*/  @P0 BRA `(.L_x_59) ;  /* 0x0000000000400947 */ /* 0x000fea0003800000 */
[----:B------:R-:W-:Y:S01]  /*3e90*/  R2UR UR4, R3 ;  /* 0x00000000030472ca */ /* 0x000fe200000e0000 */
[----:B------:R-:W1:Y:S01]  /*3ea0*/  S2R R2, SR_LANEID ;  /* 0x0000000000027919 */ /* 0x000e620000000000 */
[----:B------:R-:W-:-:S04]  /*3eb0*/  LOP3.LUT R5, RZ, R5, RZ, 0x33, !PT ;  /* 0x00000005ff057212 */ /* 0x000fc800078e33ff */
[----:B------:R-:W2:Y:S07]  /*3ec0*/  REDUX UR7, R5 ;  /* 0x00000000050773c4 */ /* 0x000eae0000000000 */
[----:B------:R-:W-:-:S03]  /*3ed0*/  ULOP3.LUT UR5, URZ, UR4, URZ, 0x33, !UPT ;  /* 0x00000004ff057292 */ /* 0x000fc6000f8e33ff */
[----:B------:R-:W-:Y:S02]  /*3ee0*/  VOTEU.ANY UR4, UPT, PT ;  /* 0x0000000000047886 */ /* 0x000fe400038e0100 */
[----:B------:R-:W-:Y:S01]  /*3ef0*/  UFLO.U32 UR4, UR4 ;  /* 0x00000004000472bd */ /* 0x000fe200080e0000 */
[----:B------:R-:W-:-:S04]  /*3f00*/  IMAD.U32 R0, RZ, RZ, UR5 ;  /* 0x00000005ff007e24 */ /* 0x000fc8000f8e00ff */
[----:B------:R-:W3:Y:S02]  /*3f10*/  REDUX UR8, R0 ;  /* 0x00000000000873c4 */ /* 0x000ee40000000000 */
[----:B------:R1:W-:Y:S02]  /*3f20*/  UTCATOMSWS.AND URZ, UR5 ;  /* 0x0000000500ff79e3 */ /* 0x0003e40008000000 */
[----:B-1----:R-:W-:Y:S01]  /*3f30*/  ISETP.EQ.U32.AND P0, PT, R2, UR4, PT ;  /* 0x0000000402007c0c */ /* 0x002fe2000bf02070 */
[----:B--2---:R-:W-:Y:S02]  /*3f40*/  IMAD.U32 R2, RZ, RZ, UR7 ;  /* 0x00000007ff027e24 */ /* 0x004fe4000f8e00ff */
[----:B---3--:R-:W-:-:S10]  /*3f50*/  IMAD.U32 R3, RZ, RZ, UR8 ;  /* 0x00000008ff037e24 */ /* 0x008fd4000f8e00ff */
[----:B------:R1:W-:Y:S04]  /*3f60*/  @P0 ATOMS.AND RZ, [UR6+0x14], R3 ;  /* 0x00001403ffff098c */ /* 0x0003e8000a800006 */
[----:B------:R1:W-:Y:S01]  /*3f70*/  @P0 ATOMS.AND RZ, [UR6+0x18], R2 ;  /* 0x00001802ffff098c */ /* 0x0003e2000a800006 */
[----:B------:R-:W-:Y:S05]  /*3f80*/  BRA `(.L_x_60) ;  /* 0x0000000000147947 */ /* 0x000fea0003800000 */
.L_x_59:
[----:B------:R-:W-:Y:S02]  /*3f90*/  MOV R2, 0x3fb0 ;  /* 0x00003fb000027802 */ /* 0x000fe40000000f00 */
[----:B----45:R-:W-:Y:S05]  /*3fa0*/  CALL.REL.NOINC `($__internal_0_$__cuda_sm10x_tcgen05_guardrail_trap_col_being_dealloced_not_returned_by_alloc) ;  /* 0x00000068008c7944 */ /* 0x030fea0003c00000 */
[----:B------:R-:W-:Y:S05]  /*3fb0*/  BRA `(.L_x_60) ;  /* 0x0000000000087947 */ /* 0x000fea0003800000 */
.L_x_58:
[----:B------:R-:W-:Y:S02]  /*3fc0*/  MOV R2, 0x3fe0 ;  /* 0x00003fe000027802 */ /* 0x000fe40000000f00 */
[----:B----45:R-:W-:Y:S05]  /*3fd0*/  CALL.REL.NOINC `($__internal_2_$__cuda_sm10x_tcgen05_guardrail_trap_unallocated_columns_being_dealloced) ;  /* 0x0000006800987944 */ /* 0x030fea0003c00000 */
.L_x_60:
[----:B------:R-:W-:Y:S01]  /*3fe0*/  NOP ;  /* 0x0000000000007918 */ /* 0x000fe20000000000 */
[----:B------:R-:W-:Y:S05]  /*3ff0*/  EXIT ;  /* 0x000000000000794d */ /* 0x000fea0003800000 */
.L_x_44:
[----:B------:R-:W2:Y:S01]  /*4000*/  LDCU UR5, c[0x0][0x384] ;  /* 0x00007080ff0577ac */ /* 0x000ea20008000800 */
[----:B------:R-:W-:Y:S02]  /*4010*/  UISETP.NE.OR UP0, UPT, UR18, 0x3, !UP3 ;  /* 0x000000031200788c */ /* 0x000fe4000df05670 */
[----:B--2---:R-:W-:-:S07]  /*4020*/  UIADD3 UR5, UPT, UPT, UR5, 0x7f, URZ ;  /* 0x0000007f05057890 */ /* 0x004fce000fffe0ff */
[----:B------:R-:W-:Y:S05]  /*4030*/  BRA.U UP0, `(.L_x_61) ;  /* 0x0000001500807547 */ /* 0x000fea000b800000 */
[----:B------:R-:W-:Y:S01]  /*4040*/  USHF.R.S32.HI UR4, URZ, 0x1f, UR5 ;  /* 0x0000001fff047899 */ /* 0x000fe20008011405 */
[----:B------:R-:W2:Y:S01]  /*4050*/  S2UR UR12, SR_CgaCtaId ;  /* 0x00000000000c79c3 */ /* 0x000ea20000008800 */
[----:B------:R-:W3:Y:S01]  /*4060*/  LDCU UR50, c[0x0][0x370] ;  /* 0x00006e00ff3277ac */ /* 0x000ee20008000800 */
[----:B------:R-:W-:Y:S01]  /*4070*/  R2UR UR55, R81 ;  /* 0x00000000513772ca */ /* 0x000fe200000e0000 */
[----:B------:R-:W-:Y:S01]  /*4080*/  IMAD.MOV.U32 R10, RZ, RZ, 0x1 ;  /* 0x00000001ff0a7424 */ /* 0x000fe200078e00ff */
[----:B------:R-:W-:Y:S01]  /*4090*/  R2UR UR54, R82 ;  /* 0x00000000523672ca */ /* 0x000fe200000e0000 */
[----:B------:R-:W-:Y:S01]  /*40a0*/  ULEA.HI UR4, UR4, UR5, URZ, 0x7 ;  /* 0x0000000504047291 */ /* 0x000fe2000f8f38ff */
[----:B------:R-:W-:Y:S01]  /*40b0*/  IMAD.MOV.U32 R8, RZ, RZ, RZ ;  /* 0x000000ffff087224 */ /* 0x000fe200078e00ff */
[----:B------:R-:W3:Y:S01]  /*40c0*/  LDCU.128 UR44, c[0x0][0xb10] ;  /* 0x00016200ff2c77ac */ /* 0x000ee20008000c00 */
[----:B------:R-:W4:Y:S01]  /*40d0*/  LDC.64 R14, c[0x0][0x348] ;  /* 0x0000d200ff0e7b82 */ /* 0x000f220000000a00 */
[----:B------:R-:W-:Y:S01]  /*40e0*/  USHF.R.S32.HI UR40, URZ, 0x7, UR4 ;  /* 0x00000007ff287899 */ /* 0x000fe20008011404 */
[----:B------:R-:W1:Y:S05]  /*40f0*/  LDCU UR48, c[0x0][0x374] ;  /* 0x00006e80ff3077ac */ /* 0x000e6a0008000800 */
[----:B------:R-:W-:Y:S01]  /*4100*/  IMAD.U32 R2, RZ, RZ, UR40 ;  /* 0x00000028ff027e24 */ /* 0x000fe2000f8e00ff */
[----:B------:R-:W2:Y:S04]  /*4110*/  LDCU.64 UR4, c[0x0][0x888] ;  /* 0x00011100ff0477ac */ /* 0x000ea80008000a00 */
[----:B------:R-:W-:Y:S01]  /*4120*/  IABS R0, R2 ;  /* 0x0000000200007213 */ /* 0x000fe20000000000 */
[----:B------:R-:W1:Y:S03]  /*4130*/  LDCU.64 UR42, c[0x0][0x890] ;  /* 0x00011200ff2a77ac */ /* 0x000e660008000a00 */
[----:B------:R-:W-:Y:S01]  /*4140*/  R2UR UR38, R0 ;  /* 0x00000000002672ca */ /* 0x000fe200000e0000 */
[----:B------:R-:W4:Y:S01]  /*4150*/  LDCU UR30, c[0x0][0xb0c] ;  /* 0x00016180ff1e77ac */ /* 0x000f220008000800 */
[----:B------:R-:W4:Y:S01]  /*4160*/  LDCU UR64, c[0x0][0xb20] ;  /* 0x00016400ff4077ac */ /* 0x000f220008000800 */
[----:B------:R-:W4:Y:S10]  /*4170*/  LDCU UR41, c[0x0][0x388] ;  /* 0x00007100ff2977ac */ /* 0x000f340008000800 */
[----:B------:R-:W4:Y:S01]  /*4180*/  I2F.RP R3, UR38 ;  /* 0x0000002600037d06 */ /* 0x000f220008209400 */
[----:B--2---:R-:W-:Y:S01]  /*4190*/  UISETP.NE.U32.AND UP0, UPT, UR4, URZ, UPT ;  /* 0x000000ff0400728c */ /* 0x004fe2000bf05070 */
[----:B------:R-:W2:Y:S03]  /*41a0*/  LDCU UR4, c[0x0][0xb30] ;  /* 0x00016600ff0477ac */ /* 0x000ea60008000800 */
[----:B------:R-:W-:Y:S01]  /*41b0*/  UISETP.NE.AND.EX UP0, UPT, UR5, URZ, UPT, UP0 ;  /* 0x000000ff0500728c */ /* 0x000fe2000bf05300 */
[----:B------:R-:W-:Y:S01]  /*41c0*/  UMOV UR31, 0x400 ;  /* 0x00000400001f7882 */ /* 0x000fe20000000000 */
[----:B---3--:R-:W-:-:S02]  /*41d0*/  UIMAD.WIDE.U32 UR8, UR50, UR44, URZ ;  /* 0x0000002c320872a5 */ /* 0x008fc4000f8e00ff */
[----:B-1----:R-:W-:Y:S01]  /*41e0*/  UIMAD.WIDE.U32 UR10, UR48, UR47, URZ ;  /* 0x0000002f300a72a5 */ /* 0x002fe2000f8e00ff */
[----:B------:R-:W-:Y:S01]  /*41f0*/  UMOV UR6, URZ ;  /* 0x000000ff00067c82 */ /* 0x000fe20008000000 */
[----:B----4-:R-:W1:Y:S01]  /*4200*/  MUFU.RCP R0, R3 ;  /* 0x0000000300007308 */ /* 0x010e620000001000 */
[----:B------:R-:W-:Y:S02]  /*4210*/  ULEA UR31, UR12, UR31, 0x18 ;  /* 0x0000001f0c1f7291 */ /* 0x000fe4000f8ec0ff */
[----:B------:R-:W-:Y:S02]  /*4220*/  UP2UR UR62, UPR, URZ, 0x1 ;  /* 0x00000001ff3e7883 */ /* 0x000fe40008000000 */
[----:B------:R-:W-:Y:S02]  /*4230*/  UISETP.NE.AND UP0, UPT, UR39, 0x1, UPT ;  /* 0x000000012700788c */ /* 0x000fe4000bf05270 */
[----:B------:R-:W-:Y:S02]  /*4240*/  UISETP.NE.U32.AND UP0, UPT, UR42, URZ, UPT ;  /* 0x000000ff2a00728c */ /* 0x000fe4000bf05070 */
[----:B------:R-:W-:-:S02]  /*4250*/  UIADD3 UR58, UPT, UPT, UR31, 0x78, URZ ;  /* 0x000000781f3a7890 */ /* 0x000fc4000fffe0ff */
[----:B------:R-:W-:Y:S02]  /*4260*/  UIADD3 UR56, UPT, UPT, UR31, 0xb8, URZ ;  /* 0x000000b81f387890 */ /* 0x000fe4000fffe0ff */
[----:B------:R-:W-:Y:S02]  /*4270*/  UIADD3 UR33, UPT, UPT, UR31, 0x60, URZ ;  /* 0x000000601f217890 */ /* 0x000fe4000fffe0ff */
[----:B------:R-:W-:Y:S01]  /*4280*/  UIADD3 UR25, UPT, UPT, UR31, 0x68, URZ ;  /* 0x000000681f197890 */ /* 0x000fe2000fffe0ff */
[----:B-1----:R-:W-:Y:S01]  /*4290*/  VIADD R0, R0, 0xffffffe ;  /* 0x0ffffffe00007836 */ /* 0x002fe20000000000 */
[----:B------:R-:W-:Y:S02]  /*42a0*/  UIADD3 UR17, UPT, UPT, UR31, 0x70, URZ ;  /* 0x000000701f117890 */ /* 0x000fe4000fffe0ff */
[----:B------:R-:W-:Y:S01]  /*42b0*/  UISETP.GE.AND UP3, UPT, UR39, 0x1, UPT ;  /* 0x000000012700788c */ /* 0x000fe2000bf66270 */
[----:B------:R-:W-:Y:S02]  /*42c0*/  UMOV UR53, UR9 ;  /* 0x0000000900357c82 */ /* 0x000fe40008000000 */
[----:B------:R-:W1:Y:S01]  /*42d0*/  F2I.FTZ.U32.TRUNC.NTZ R0, R0 ;  /* 0x0000000000007305 */ /* 0x000e62000021f000 */
[----:B------:R-:W-:Y:S01]  /*42e0*/  UMOV UR52, UR11 ;  /* 0x0000000b00347c82 */ /* 0x000fe20008000000 */
[----:B------:R-:W-:-:S02]  /*42f0*/  UISETP.NE.AND UP3, UPT, UR30, 0x1, UPT ;  /* 0x000000011e00788c */ /* 0x000fc4000bf65270 */
[----:B------:R-:W-:Y:S02]  /*4300*/  UISETP.NE.AND.EX UP5, UPT, UR43, URZ, UPT, UP0 ;  /* 0x000000ff2b00728c */ /* 0x000fe4000bfa5300 */
[----:B------:R-:W-:Y:S01]  /*4310*/  UPLOP3.LUT UP2, UPT, UPT, UPT, UPT, 0x40, 0x4 ;  /* 0x000000000004789c */ /* 0x000fe20003f4e870 */
[----:B------:R-:W3:Y:S01]  /*4320*/  LDCU.64 UR22, c[0x0][0xb28] ;  /* 0x00016500ff1677ac */ /* 0x000ee20008000a00 */
[----:B------:R-:W-:Y:S02]  /*4330*/  UPRMT UR58, UR12, 0x654, UR58 ;  /* 0x000006540c3a7896 */ /* 0x000fe4000800003a */
[----:B------:R-:W-:Y:S01]  /*4340*/  UPRMT UR56, URZ, 0x654, UR56 ;  /* 0x00000654ff387896 */ /* 0x000fe20008000038 */
[----:B-1----:R-:W-:Y:S01]  /*4350*/  R2UR UR7, R0 ;  /* 0x00000000000772ca */ /* 0x002fe200000e0000 */
[----:B------:R-:W-:Y:S01]  /*4360*/  UPRMT UR61, UR12, 0x654, UR33 ;  /* 0x000006540c3d7896 */ /* 0x000fe20008000021 */
[----:B------:R-:W-:Y:S01]  /*4370*/  IABS R0, R2 ;  /* 0x0000000200007213 */ /* 0x000fe20000000000 */
[----:B------:R-:W-:Y:S01]  /*4380*/  IMAD.MOV.U32 R2, RZ, RZ, 0x2000 ;  /* 0x00002000ff027424 */ /* 0x000fe200078e00ff */
[----:B------:R-:W-:-:S02]  /*4390*/  UPRMT UR60, UR12, 0x654, UR25 ;  /* 0x000006540c3c7896 */ /* 0x000fc40008000019 */
[----:B------:R-:W-:Y:S01]  /*43a0*/  UPRMT UR59, UR12, 0x654, UR17 ;  /* 0x000006540c3b7896 */ /* 0x000fe20008000011 */
[----:B------:R-:W-:Y:S01]  /*43b0*/  IMAD.MOV R0, RZ, RZ, -R0 ;  /* 0x000000ffff007224 */ /* 0x000fe200078e0a00 */
[----:B------:R-:W-:Y:S02]  /*43c0*/  USHF.R.U32.HI UR53, URZ, UR45, UR53 ;  /* 0x0000002dff357299 */ /* 0x000fe40008011635 */
[----:B------:R-:W-:Y:S02]  /*43d0*/  USHF.R.U32.HI UR52, URZ, UR64, UR52 ;  /* 0x00000040ff347299 */ /* 0x000fe40008011634 */
[----:B------:R-:W-:Y:S01]  /*43e0*/  R2UR UR57, R0 ;  /* 0x00000000003972ca */ /* 0x000fe200000e0000 */
[----:B------:R-:W-:Y:S02]  /*43f0*/  UIADD3 UR5, UPT, UPT, URZ, -UR7, URZ ;  /* 0x80000007ff057290 */ /* 0x000fe4000fffe0ff */
[----:B------:R-:W-:Y:S02]  /*4400*/  UISETP.NE.AND UP3, UPT, UR46, 0x1, UPT ;  /* 0x000000012e00788c */ /* 0x000fe4000bf65270 */
[----:B------:R-:W-:-:S02]  /*4410*/  UIMAD UR5, UR5, UR38, URZ ;  /* 0x00000026050572a4 */ /* 0x000fc4000f8e02ff */
[----:B--2---:R-:W-:Y:S02]  /*4420*/  UISETP.NE.AND UP4, UPT, UR4, 0x1, UPT ;  /* 0x000000010400788c */ /* 0x004fe4000bf85270 */
[----:B------:R-:W-:Y:S02]  /*4430*/  UIMAD.WIDE.U32 UR6, UR7, UR5, UR6 ;  /* 0x00000005070672a5 */ /* 0x000fe4000f8e0006 */
[----:B------:R-:W-:Y:S02]  /*4440*/  UISETP.NE.AND UP0, UPT, UR41, URZ, UPT ;  /* 0x000000ff2900728c */ /* 0x000fe4000bf05270 */
[----:B------:R-:W-:-:S03]  /*4450*/  UISETP.NE.AND UP6, UPT, UR40, URZ, UPT ;  /* 0x000000ff2800728c */ /* 0x000fc6000bfc5270 */
[----:B---3--:R-:W-:-:S08]  /*4460*/  UMOV UR51, UR7 ;  /* 0x0000000700337c82 */ /* 0x008fd00008000000 */
.L_x_72:
[----:B------:R-:W-:Y:S04]  /*4470*/  SHF.L.U32 R3, R8, 0x1f, RZ ;  /* 0x0000001f08037819 */ /* 0x000fe800000006ff */
[----:B-1----:R-:W1:Y:S02]  /*4480*/  SYNCS.PHASECHK.TRANS64.TRYWAIT P0, [UR31+0xb0], R3 ;  /* 0x0000b003ff0075a7 */ /* 0x002e64000800111f */
[----:B-1----:R-:W-:Y:S05]  /*4490*/  @!P0 BRA `(.L_x_62) ;  /* 0x0000005c00f88947 */ /* 0x002fea0003800000 */
.L_x_153:
[----:B------:R-:W2:Y:S01]  /*44a0*/  LDS.128 R4, [UR31+0xf0] ;  /* 0x0000f01fff047984 */ /* 0x000ea20008000c00 */
[----:B------:R-:W-:Y:S01]  /*44b0*/  UISETP.GE.AND UP0, UPT, UR39, 0x1, UPT ;  /* 0x000000012700788c */ /* 0x000fe2000bf06270 */
[----:B------:R-:W-:Y:S01]  /*44c0*/  @!PT LDS RZ, [RZ] ;  /* 0x00000000fffff984 */ /* 0x000fe20000000800 */
[----:B------:R-:W-:Y:S01]  /*44d0*/  @!PT LDS RZ, [RZ] ;  /* 0x00000000fffff984 */ /* 0x000fe20000000800 */
[----:B------:R-:W-:Y:S01]  /*44e0*/  @!PT LDS RZ, [RZ] ;  /* 0x00000000fffff984 */ /* 0x000fe20000000800 */
[----:B------:R-:W-:Y:S01]  /*44f0*/  @!PT LDS RZ, [RZ] ;  /* 0x00000000fffff984 */ /* 0x000fe20000000800 */
[----:B------:R3:W-:Y:S06]  /*4500*/  MEMBAR.ALL.CTA ;  /* 0x0000000000007992 */ /* 0x0007ec0000008000 */
[----:B---3--:R-:W3:Y:S02]  /*4510*/  FENCE.VIEW.ASYNC.S ;  /* 0x00000000000073c6 */ /* 0x008ee40000000000 */
[----:B---3--:R-:W-:Y:S01]  /*4520*/  SYNCS.ARRIVE.TRANS64.RED.A1T0 RZ, [UR56], RZ ;  /* 0x000000ffffff79a7 */ /* 0x008fe20008100438 */
[----:B--2---:R-:W-:Y:S11]  /*4530*/  LOP3.LUT P0, RZ, R6, 0x1, RZ, 0xc0, !PT ;  /* 0x0000000106ff7812 */ /* 0x004ff6000780c0ff */
[----:B------:R-:W-:Y:S02]  /*4540*/  @!UPT UIADD3 URZ, UPT, UPT, URZ, URZ, URZ ;  /* 0x000000fffffff290 */ /* 0x000fe4000fffe0ff */
[----:B------:R-:W-:Y:S01]  /*4550*/  VOTEU.ANY UP3, P0 ;  /* 0x0000000000ff7886 */ /* 0x000fe20000060100 */
[----:B------:R-:W-:Y:S11]  /*4560*/  PLOP3.LUT P0, PT, PT, PT, UP3, 0x80, 0x8 ;  /* 0x000000000008781c */ /* 0x000ff60003f0f038 */
[----:B------:R-:W-:Y:S02]  /*4570*/  @!UPT UIADD3 URZ, UPT, UPT, URZ, URZ, URZ ;  /* 0x000000fffffff290 */ /* 0x000fe4000fffe0ff */
[----:B-1----:R-:W-:Y:S02]  /*4580*/  @P0 MOV R3, R4 ;  /* 0x0000000400030202 */ /* 0x002fe40000000f00 */
[----:B------:R-:W-:Y:S02]  /*4590*/  @P0 LOP3.LUT R0, R5, 0xffff, RZ, 0xc0, !PT ;  /* 0x0000ffff05000812 */ /* 0x000fe400078ec0ff */
[----:B------:R-:W-:Y:S02]  /*45a0*/  @P0 R2UR UR5, R3 ;  /* 0x00000000030502ca */ /* 0x000fe400000e0000 */
[----:B------:R-:W-:Y:S11]  /*45b0*/  @P0 R2UR UR4, R0 ;  /* 0x00000000000402ca */ /* 0x000ff600000e0000 */
[----:B------:R-:W-:Y:S02]  /*45c0*/  @UP3 UMOV UR15, UR5 ;  /* 0x00000005000f3c82 */ /* 0x000fe40008000000 */
[----:B------:R-:W-:Y:S01]  /*45d0*/  @UP3 UMOV UR14, UR4 ;  /* 0x00000004000e3c82 */ /* 0x000fe20008000000 */
[----:B------:R-:W-:Y:S05]  /*45e0*/  BRA.U !UP0, `(.L_x_63) ;  /* 0x0000000108c07547 */ /* 0x000fea000b800000 */
[----:B------:R-:W-:Y:S02]  /*45f0*/  UIMAD.WIDE.U32 UR8, UR14, UR47, URZ ;  /* 0x0000002f0e0872a5 */ /* 0x000fe4000f8e00ff */
[----:B------:R-:W-:Y:S02]  /*4600*/  UP2UR UR16, UPR, URZ, 0x4 ;  /* 0x00000004ff107883 */ /* 0x000fe40008000000 */
[----:B------:R-:W-:Y:S02]  /*4610*/  UISETP.NE.AND UP2, UPT, UR46, 0x1, UPT ;  /* 0x000000012e00788c */ /* 0x000fe4000bf45270 */
[----:B------:R-:W-:Y:S02]  /*4620*/  UIMAD.WIDE.U32 UR10, UR15, UR44, URZ ;  /* 0x0000002c0f0a72a5 */ /* 0x000fe4000f8e00ff */
[----:B------:R-:W-:Y:S02]  /*4630*/  USEL UR4, UR48, UR52, !UP2 ;  /* 0x0000003430047287 */ /* 0x000fe4000d000000 */
[----:B------:R-:W-:Y:S02]  /*4640*/  UISETP.NE.AND UP0, UPT, UR30, 0x1, UPT ;  /* 0x000000011e00788c */ /* 0x000fe4000bf05270 */
[----:B------:R-:W-:Y:S02]  /*4650*/  UP2UR UR21, UPR, URZ, 0x2 ;  /* 0x00000002ff157883 */ /* 0x000fe40008000000 */
[----:B------:R-:W-:Y:S02]  /*4660*/  UISETP.NE.AND UP1, UPT, UR39, 0x1, UPT ;  /* 0x000000012700788c */ /* 0x000fe4000bf25270 */
[----:B------:R-:W-:Y:S02]  /*4670*/  UIMAD.WIDE.U32 UR12, UR4, UR22, URZ ;  /* 0x00000016040c72a5 */ /* 0x000fe4000f8e00ff */
[----:B------:R-:W-:Y:S01]  /*4680*/  USEL UR7, UR50, UR53, !UP0 ;  /* 0x0000003532077287 */ /* 0x000fe2000c000000 */
[----:B------:R-:W-:Y:S02]  /*4690*/  UMOV UR5, UR9 ;  /* 0x0000000900057c82 */ /* 0x000fe40008000000 */
[----:B------:R-:W-:Y:S02]  /*46a0*/  USHF.R.U32.HI UR6, URZ, UR64, UR5 ;  /* 0x00000040ff067299 */ /* 0x000fe40008011605 */
[----:B------:R-:W-:Y:S02]  /*46b0*/  UIMAD.WIDE.U32 UR18, UR7, UR22, URZ ;  /* 0x00000016071272a5 */ /* 0x000fe4000f8e00ff */
[----:B------:R-:W-:Y:S02]  /*46c0*/  USEL UR6, UR14, UR6, !UP2 ;  /* 0x000000060e067287 */ /* 0x000fe4000d000000 */
[----:B------:R-:W-:Y:S01]  /*46d0*/  UISETP.NE.AND UP2, UPT, UR16, URZ, UPT ;  /* 0x000000ff1000728c */ /* 0x000fe2000bf45270 */
[----:B------:R-:W-:Y:S01]  /*46e0*/  UMOV UR5, UR11 ;  /* 0x0000000b00057c82 */ /* 0x000fe20008000000 */
[----:B------:R-:W-:Y:S02]  /*46f0*/  UIMAD.WIDE.U32 UR10, UR6, UR22, URZ ;  /* 0x00000016060a72a5 */ /* 0x000fe4000f8e00ff */
[----:B------:R-:W-:Y:S03]  /*4700*/  USHF.R.U32.HI UR8, URZ, UR45, UR5 ;  /* 0x0000002dff087299 */ /* 0x000fe60008011605 */
[----:B------:R-:W-:Y:S02]  /*4710*/  UMOV UR5, UR13 ;  /* 0x0000000d00057c82 */ /* 0x000fe40008000000 */
[----:B------:R-:W-:Y:S03]  /*4720*/  @UP1 USHF.R.U32.HI UR4, URZ, UR23, UR5 ;  /* 0x00000017ff041299 */ /* 0x000fe60008011605 */
[----:B------:R-:W-:Y:S01]  /*4730*/  UMOV UR5, UR19 ;  /* 0x0000001300057c82 */ /* 0x000fe20008000000 */
[----:B------:R-:W-:Y:S02]  /*4740*/  UIMAD UR4, UR39, UR4, URZ ;  /* 0x00000004270472a4 */ /* 0x000fe4000f8e02ff */
[----:B------:R-:W-:Y:S02]  /*4750*/  @UP1 USHF.R.U32.HI UR7, URZ, UR23, UR5 ;  /* 0x00000017ff071299 */ /* 0x000fe40008011605 */
[----:B------:R-:W-:Y:S02]  /*4760*/  USEL UR5, UR15, UR8, !UP0 ;  /* 0x000000080f057287 */ /* 0x000fe4000c000000 */
[----:B------:R-:W-:Y:S02]  /*4770*/  UIMAD UR8, UR39, UR7, URZ ;  /* 0x00000007270872a4 */ /* 0x000fe4000f8e02ff */
[----:B------:R-:W-:Y:S03]  /*4780*/  UISETP.GE.AND UP0, UPT, UR6, UR4, UPT ;  /* 0x000000040600728c */ /* 0x000fe6000bf06270 */
[----:B------:R-:W-:Y:S01]  /*4790*/  UMOV UR4, UR11 ;  /* 0x0000000b00047c82 */ /* 0x000fe20008000000 */
[----:B------:R-:W-:Y:S02]  /*47a0*/  UISETP.GE.OR UP0, UPT, UR5, UR8, UP0 ;  /* 0x000000080500728c */ /* 0x000fe40008706670 */
[----:B------:R-:W-:Y:S02]  /*47b0*/  USHF.R.U32.HI UR4, URZ, UR23, UR4 ;  /* 0x00000017ff047299 */ /* 0x000fe40008011604 */
[----:B------:R-:W-:Y:S02]  /*47c0*/  UIMAD.WIDE.U32 UR8, UR5, UR22, URZ ;  /* 0x00000016050872a5 */ /* 0x000fe4000f8e00ff */
[----:B------:R-:W-:Y:S04]  /*47d0*/  USEL UR10, UR6, UR4, !UP1 ;  /* 0x00000004060a7287 */ /* 0x000fe8000c800000 */
[----:B------:R-:W-:Y:S01]  /*47e0*/  UIADD3 UR11, UPT, UPT, -UR10, URZ, URZ ;  /* 0x000000ff0a0b7290 */ /* 0x000fe2000fffe1ff */
[----:B------:R-:W-:Y:S02]  /*47f0*/  @!UP0 UMOV UR4, UR9 ;  /* 0x0000000900048c82 */ /* 0x000fe40008000000 */
[----:B------:R-:W-:Y:S02]  /*4800*/  @!UP0 USHF.R.U32.HI UR4, URZ, UR23, UR4 ;  /* 0x00000017ff048299 */ /* 0x000fe40008011604 */
[----:B------:R-:W-:Y:S02]  /*4810*/  UIMAD UR8, UR39, UR11, UR6 ;  /* 0x0000000b270872a4 */ /* 0x000fe4000f8e0206 */
[----:B------:R-:W-:Y:S02]  /*4820*/  @!UP0 USEL UR4, UR5, UR4, !UP1 ;  /* 0x0000000405048287 */ /* 0x000fe4000c800000 */
[----:B------:R-:W-:Y:S02]  /*4830*/  UISETP.NE.AND UP1, UPT, UR21, URZ, UPT ;  /* 0x000000ff1500728c */ /* 0x000fe4000bf25270 */
[----:B------:R-:W-:Y:S02]  /*4840*/  @!UP0 UIMAD UR8, UR7, UR8, UR4 ;  /* 0x00000008070882a4 */ /* 0x000fe4000f8e0204 */
[----:B------:R-:W-:Y:S02]  /*4850*/  @!UP0 UIADD3 UR9, UPT, UPT, UR10, -UR4, URZ ;  /* 0x800000040a098290 */ /* 0x000fe4000fffe0ff */
[----:B------:R-:W-:Y:S02]  /*4860*/  UIADD3 UR4, UPT, UPT, -UR5, URZ, URZ ;  /* 0x000000ff05047290 */ /* 0x000fe4000fffe1ff */
[----:B------:R-:W-:Y:S02]  /*4870*/  UIADD3 UR7, UPT, UPT, -UR6, URZ, URZ ;  /* 0x000000ff06077290 */ /* 0x000fe4000fffe1ff */
[----:B------:R-:W-:Y:S02]  /*4880*/  @!UP0 UIMAD UR6, UR9, UR39, UR5 ;  /* 0x00000027090682a4 */ /* 0x000fe4000f8e0205 */
[----:B------:R-:W-:Y:S02]  /*4890*/  UIMAD UR15, UR30, UR4, UR15 ;  /* 0x000000041e0f72a4 */ /* 0x000fe4000f8e020f */
[----:B------:R-:W-:Y:S01]  /*48a0*/  UIMAD UR4, UR46, UR7, UR14 ;  /* 0x000000072e0472a4 */ /* 0x000fe2000f8e020e */
[----:B------:R-:W-:Y:S02]  /*48b0*/  @!UP0 UMOV UR5, UR8 ;  /* 0x0000000800058c82 */ /* 0x000fe40008000000 */
[----:B------:R-:W-:Y:S02]  /*48c0*/  UIMAD UR15, UR5, UR30, UR15 ;  /* 0x0000001e050f72a4 */ /* 0x000fe4000f8e020f */
[----:B------:R-:W-:Y:S11]  /*48d0*/  UIMAD UR14, UR6, UR46, UR4 ;  /* 0x0000002e060e72a4 */ /* 0x000ff6000f8e0204 */
[----:B------:R-:W-:Y:S01]  /*48e0*/  @!UPT UIADD3 URZ, UPT, UPT, URZ, URZ, URZ ;  /* 0x000000fffffff290 */ /* 0x000fe2000fffe0ff */
.L_x_63:
[----:B------:R-:W1:Y:S01]  /*48f0*/  @!UP4 LDCU.128 UR8, c[0x0][0xb10] ;  /* 0x00016200ff08c7ac */ /* 0x000e620008000c00 */
[----:B------:R-:W-:Y:S04]  /*4900*/  MOV R0, UR20 ;  /* 0x0000001400007c02 */ /* 0x000fe80008000f00 */
[----:B------:R-:W-:Y:S01]  /*4910*/  IABS R0, R0 ;  /* 0x0000000000007213 */ /* 0x000fe20000000000 */
[----:B------:R-:W2:Y:S01]  /*4920*/  @!UP4 LDCU UR5, c[0x0][0xb0c] ;  /* 0x00016180ff05c7ac */ /* 0x000ea20008000800 */
[----:B------:R-:W3:Y:S01]  /*4930*/  @!UP4 LDCU UR4, c[0x0][0xb20] ;  /* 0x00016400ff04c7ac */ /* 0x000ee20008000800 */
[----:B-1----:R-:W-:Y:S04]  /*4940*/  UIMAD.WIDE.U32 UR6, UR15, UR8, URZ ;  /* 0x000000080f0672a5 */ /* 0x002fe8000f8e00ff */
[----:B------:R-:W-:Y:S02]  /*4950*/  @!UP4 USHF.R.U32.HI UR7, URZ, UR9, UR7 ;  /* 0x00000009ff07c299 */ /* 0x000fe40008011607 */
[----:B------:R-:W-:Y:S02]  /*4960*/  UIMAD.WIDE.U32 UR8, UR14, UR11, URZ ;  /* 0x0000000b0e0872a5 */ /* 0x000fe4000f8e00ff */
[----:B--2---:R-:W-:Y:S04]  /*4970*/  @!UP4 UISETP.NE.AND UP0, UPT, UR5, 0x1, UPT ;  /* 0x000000010500c88c */ /* 0x004fe8000bf05270 */
[----:B------:R-:W-:Y:S02]  /*4980*/  @!UP4 USEL UR7, UR15, UR7, !UP0 ;  /* 0x000000070f07c287 */ /* 0x000fe4000c000000 */
[----:B------:R-:W-:Y:S01]  /*4990*/  @!UP4 UISETP.NE.AND UP0, UPT, UR10, 0x1, UPT ;  /* 0x000000010a00c88c */ /* 0x000fe2000bf05270 */
[----:B------:R-:W-:Y:S02]  /*49a0*/  @!UP4 UMOV UR6, UR9 ;  /* 0x000000090006cc82 */ /* 0x000fe40008000000 */
[----:B---3--:R-:W-:Y:S04]  /*49b0*/  @!UP4 USHF.R.U32.HI UR6, URZ, UR4, UR6 ;  /* 0x00000004ff06c299 */ /* 0x008fe80008011606 */
[----:B------:R-:W-:Y:S04]  /*49c0*/  @!UP4 USEL UR6, UR14, UR6, !UP0 ;  /* 0x000000060e06c287 */ /* 0x000fe8000c000000 */
[----:B------:R-:W-:Y:S02]  /*49d0*/  @!UP4 UIADD3 UR4, UPT, UPT, -UR7, UR6, URZ ;  /* 0x000000060704c290 */ /* 0x000fe4000fffe1ff */
[----:B------:R-:W-:Y:S02]  /*49e0*/  @!UP4 UIADD3 UR6, UPT, UPT, UR7, -UR6, URZ ;  /* 0x800000060706c290 */ /* 0x000fe4000fffe0ff */
[----:B------:R-:W-:Y:S02]  /*49f0*/  @!UP4 UIMAD UR15, UR4, UR5, UR15 ;  /* 0x00000005040fc2a4 */ /* 0x000fe4000f8e020f */
[----:B------:R-:W-:Y:S01]  /*4a00*/  @!UP4 UIMAD UR14, UR6, UR10, UR14 ;  /* 0x0000000a060ec2a4 */ /* 0x000fe2000f8e020e */
[----:B------:R-:W-:Y:S11]  /*4a10*/  BRA.U UP2, `(.L_x_64) ;  /* 0x0000000102107547 */ /* 0x000ff6000b800000 */
[----:B------:R-:W-:Y:S04]  /*4a20*/  MOV R3, UR63 ;  /* 0x0000003f00037c02 */ /* 0x000fe80008000f00 */
[----:B------:R-:W-:Y:S04]  /*4a30*/  SHF.L.U32 R12, R3, 0x1f, RZ ;  /* 0x0000001f030c7819 */ /* 0x000fe800000006ff */
[----:B------:R-:W1:Y:S02]  /*4a40*/  SYNCS.PHASECHK.TRANS64.TRYWAIT P1, [UR31+0xa8], R12 ;  /* 0x0000a80cff0075a7 */ /* 0x000e64000802111f */
[----:B-1----:R-:W-:Y:S05]  /*4a50*/  @!P1 BRA `(.L_x_65) ;  /* 0x0000005800a09947 */ /* 0x002fea0003800000 */
.L_x_64:
[----:B------:R-:W-:Y:S01]  /*4a60*/  UISETP.NE.AND UP2, UPT, UR41, URZ, UPT ;  /* 0x000000ff2900728c */ /* 0x000fe2000bf45270 */
[----:B------:R-:W-:Y:S01]  /*4a70*/  R2UR UR4, R0 ;  /* 0x00000000000472ca */ /* 0x000fe200000e0000 */
[----:B------:R-:W-:Y:S01]  /*4a80*/  USHF.L.U32 UR35, UR24, 0x7, URZ ;  /* 0x0000000718237899 */ /* 0x000fe200080006ff */
[----:B------:R-:W-:Y:S05]  /*4a90*/  IMAD.U32 R0, RZ, RZ, UR41 ;  /* 0x00000029ff007e24 */ /* 0x000fea000f8e00ff */
[----:B------:R-:W-:Y:S04]  /*4aa0*/  IABS R9, R0 ;  /* 0x0000000000097213 */ /* 0x000fe80000000000 */
[----:B------:R-:W2:Y:S02]  /*4ab0*/  I2F.RP R16, R9 ;  /* 0x0000000900107306 */ /* 0x000ea40000209400 */
[----:B------:R-:W-:Y:S07]  /*4ac0*/  UIMAD.WIDE.U32 UR6, UR51, UR4, URZ ;  /* 0x00000004330672a5 */ /* 0x000fee000f8e00ff */
[----:B------:R-:W-:Y:S02]  /*4ad0*/  UMOV UR36, UR7 ;  /* 0x0000000700247c82 */ /* 0x000fe40008000000 */
[----:B------:R-:W-:Y:S04]  /*4ae0*/  UIMAD UR4, UR36, UR57, UR4 ;  /* 0x00000039240472a4 */ /* 0x000fe8000f8e0204 */
[----:B------:R-:W-:Y:S01]  /*4af0*/  UISETP.GT.U32.AND UP0, UPT, UR38, UR4, UPT ;  /* 0x000000042600728c */ /* 0x000fe2000bf04070 */
[----:B--2---:R-:W2:Y:S10]  /*4b00*/  MUFU.RCP R0, R16 ;  /* 0x0000001000007308 */ /* 0x004eb40000001000 */
[----:B------:R-:W-:Y:S02]  /*4b10*/  @!UP0 UIADD3 UR4, UPT, UPT, UR4, -UR38, URZ ;  /* 0x8000002604048290 */ /* 0x000fe4000fffe0ff */
[----:B------:R-:W-:Y:S02]  /*4b20*/  @!UP0 UIADD3 UR36, UPT, UPT, UR36, 0x1, URZ ;  /* 0x0000000124248890 */ /* 0x000fe4000fffe0ff */
[----:B------:R-:W-:Y:S02]  /*4b30*/  UISETP.GE.U32.AND UP0, UPT, UR4, UR38, UPT ;  /* 0x000000260400728c */ /* 0x000fe4000bf06070 */
[----:B------:R-:W-:Y:S01]  /*4b40*/  ULOP3.LUT UR4, UR20, UR40, URZ, 0x3c, !UPT ;  /* 0x0000002814047292 */ /* 0x000fe2000f8e3cff */
[----:B--2---:R-:W-:Y:S04]  /*4b50*/  VIADD R11, R0, 0xffffffe ;  /* 0x0ffffffe000b7836 */ /* 0x004fe80000000000 */
[----:B------:R-:W1:Y:S04]  /*4b60*/  F2I.FTZ.U32.TRUNC.NTZ R13, R11 ;  /* 0x0000000b000d7305 */ /* 0x000e68000021f000 */
[----:B------:R-:W-:Y:S02]  /*4b70*/  @UP0 UIADD3 UR36, UPT, UPT, UR36, 0x1, URZ ;  /* 0x0000000124240890 */ /* 0x000fe4000fffe0ff */
[----:B------:R-:W-:Y:S01]  /*4b80*/  UISETP.GE.AND UP0, UPT, UR4, URZ, UPT ;  /* 0x000000ff0400728c */ /* 0x000fe2000bf06270 */
[--C-:B-1----:R-:W-:Y:S10]  /*4b90*/  IMAD.MOV R12, RZ, RZ, -R13.reuse ;  /* 0x000000ffff0c7224 */ /* 0x102ff400078e0a0d */
[----:B------:R-:W-:Y:S02]  /*4ba0*/  @!UP0 UIADD3 UR36, UPT, UPT, -UR36, URZ, URZ ;  /* 0x000000ff24248290 */ /* 0x000fe4000fffe1ff */
[----:B------:R-:W-:Y:S01]  /*4bb0*/  @!UP6 ULOP3.LUT UR36, URZ, UR40, URZ, 0x33, !UPT ;  /* 0x00000028ff24e292 */ /* 0x000fe2000f8e33ff */
[----:B------:R-:W-:Y:S02]  /*4bc0*/  IMAD R3, R12, R9, RZ ;  /* 0x000000090c037224 */ /* 0x000fe400078e02ff */
[----:B------:R-:W-:Y:S01]  /*4bd0*/  IMAD.MOV.U32 R12, RZ, RZ, RZ ;  /* 0x000000ffff0c7224 */ /* 0x000fe200078e00ff */
[----:B------:R-:W-:Y:S02]  /*4be0*/  ULOP3.LUT UR4, UR36, UR41, URZ, 0x3c, !UPT ;  /* 0x0000002924047292 */ /* 0x000fe4000f8e3cff */
[----:B------:R-:W-:Y:S01]  /*4bf0*/  MOV R0, UR36 ;  /* 0x0000002400007c02 */ /* 0x000fe20008000f00 */
[----:B------:R-:W-:Y:S01]  /*4c00*/  IMAD.HI.U32 R13, R13, R3, R12 ;  /* 0x000000030d0d7227 */ /* 0x000fe200078e000c */
[----:B------:R-:W-:Y:S02]  /*4c10*/  UISETP.GE.AND UP0, UPT, UR4, URZ, UPT ;  /* 0x000000ff0400728c */ /* 0x000fe4000bf06270 */
[----:B------:R-:W-:Y:S01]  /*4c20*/  IABS R0, R0 ;  /* 0x0000000000007213 */ /* 0x000fe20000000000 */
[----:B------:R-:W-:Y:S04]  /*4c30*/  UIADD3 UR4, UPT, UPT, -UR36, URZ, URZ ;  /* 0x000000ff24047290 */ /* 0x000fe8000fffe1ff */
[----:B------:R-:W-:Y:S01]  /*4c40*/  IMAD.HI.U32 R13, R13, R0, RZ ;  /* 0x000000000d0d7227 */ /* 0x000fe200078e00ff */
[----:B------:R-:W-:Y:S03]  /*4c50*/  UIMAD UR4, UR40, UR4, UR20 ;  /* 0x00000004280472a4 */ /* 0x000fe6000f8e0214 */
[----:B------:R-:W-:Y:S01]  /*4c60*/  IMAD.MOV R3, RZ, RZ, -R13 ;  /* 0x000000ffff037224 */ /* 0x000fe200078e0a0d */
[----:B------:R-:W-:Y:S03]  /*4c70*/  USHF.L.U32 UR34, UR4, 0x7, URZ ;  /* 0x0000000704227899 */ /* 0x000fe600080006ff */
[C---:B------:R-:W-:Y:S05]  /*4c80*/  IMAD R0, R9.reuse, R3, R0 ;  /* 0x0000000309007224 */ /* 0x040fea00078e0200 */
[----:B------:R-:W-:Y:S11]  /*4c90*/  ISETP.GT.U32.AND P1, PT, R9, R0, PT ;  /* 0x000000000900720c */ /* 0x000ff60003f24070 */
[----:B------:R-:W-:Y:S02]  /*4ca0*/  @!UPT UIADD3 URZ, UPT, UPT, URZ, URZ, URZ ;  /* 0x000000fffffff290 */ /* 0x000fe4000fffe0ff */
[-C--:B------:R-:W-:Y:S01]  /*4cb0*/  @!P1 IADD3 R0, PT, PT, R0, -R9.reuse, RZ ;  /* 0x8000000900009210 */ /* 0x080fe20007ffe0ff */
[----:B------:R-:W-:Y:S01]  /*4cc0*/  @!P1 VIADD R13, R13, 0x1 ;  /* 0x000000010d0d9836 */ /* 0x000fe20000000000 */
[----:B------:R-:W-:Y:S02]  /*4cd0*/  ISETP.NE.U32.AND P1, PT, RZ, UR42, PT ;  /* 0x0000002aff007c0c */ /* 0x000fe4000bf25070 */
[----:B------:R-:W-:Y:S02]  /*4ce0*/  ISETP.GE.U32.AND P2, PT, R0, R9, PT ;  /* 0x000000090000720c */ /* 0x000fe40003f46070 */
[----:B------:R-:W-:Y:S02]  /*4cf0*/  ISETP.NE.AND.EX P1, PT, RZ, UR43, PT, P1 ;  /* 0x0000002bff007c0c */ /* 0x000fe4000bf25310 */
[----:B------:R-:W-:Y:S09]  /*4d00*/  SHF.L.U32 R9, R10, 0x1f, RZ ;  /* 0x0000001f0a097819 */ /* 0x000ff200000006ff */
[----:B------:R-:W-:Y:S04]  /*4d10*/  @P2 IADD3 R13, PT, PT, R13, 0x1, RZ ;  /* 0x000000010d0d2810 */ /* 0x000fe80007ffe0ff */
[----:B------:R-:W-:Y:S11]  /*4d20*/  R2UR UR37, R13 ;  /* 0x000000000d2572ca */ /* 0x000ff600000e0000 */
[----:B------:R-:W-:Y:S02]  /*4d30*/  @!UPT UIADD3 URZ, UPT, UPT, URZ, URZ, URZ ;  /* 0x000000fffffff290 */ /* 0x000fe4000fffe0ff */
[----:B------:R-:W-:Y:S02]  /*4d40*/  @!UP0 UIADD3 UR37, UPT, UPT, -UR37, URZ, URZ ;  /* 0x000000ff25258290 */ /* 0x000fe4000fffe1ff */
[----:B------:R-:W-:Y:S04]  /*4d50*/  @!UP2 ULOP3.LUT UR37, URZ, UR41, URZ, 0x33, !UPT ;  /* 0x00000029ff25a292 */ /* 0x000fe8000f8e33ff */
[----:B------:R-:W-:Y:S04]  /*4d60*/  UIADD3 UR5, UPT, UPT, -UR37, URZ, URZ ;  /* 0x000000ff25057290 */ /* 0x000fe8000fffe1ff */
[----:B------:R-:W-:Y:S01]  /*4d70*/  UIMAD UR36, UR41, UR5, UR36 ;  /* 0x00000005292472a4 */ /* 0x000fe2000f8e0224 */
[----:B------:R-:W-:Y:S11]  /*4d80*/  BRA.U !UP5, `(.L_x_66) ;  /* 0x000000010d387547 */ /* 0x000ff6000b800000 */
[----:B------:R-:W-:Y:S01]  /*4d90*/  UISETP.NE.AND UP1, UPT, UR62, URZ, UPT ;  /* 0x000000ff3e00728c */ /* 0x000fe2000bf25270 */
[----:B------:R-:W-:Y:S01]  /*4da0*/  HFMA2 R0, -RZ, RZ, 0, 5.9604644775390625e-08 ;  /* 0x00000001ff007431 */ /* 0x000fe200000001ff */
[----:B------:R-:W1:Y:S01]  /*4db0*/  LDCU.64 UR8, c[0x0][0x358] ;  /* 0x00006b00ff0877ac */ /* 0x000e620008000a00 */
[----:B------:R-:W-:Y:S03]  /*4dc0*/  IMAD.MOV.U32 R89, RZ, RZ, 0x1 ;  /* 0x00000001ff597424 */ /* 0x000fe600078e00ff */
[----:B------:R-:W-:Y:S05]  /*4dd0*/  PLOP3.LUT P2, PT, PT, PT, UP1, 0x80, 0x8 ;  /* 0x000000000008781c */ /* 0x000fea0003f4f018 */
[----:B------:R-:W2:Y:S01]  /*4de0*/  @UP1 LDCU.64 UR4, c[0x0][0x888] ;  /* 0x00011100ff0417ac */ /* 0x000ea20008000a00 */
[----:B------:R-:W-:Y:S07]  /*4df0*/  @UP1 UIMAD UR6, UR49, UR42, URZ ;  /* 0x0000002a310612a4 */ /* 0x000fee000f8e02ff */
[----:B------:R-:W-:Y:S01]  /*4e00*/  @!P2 PRMT R89, R0, 0x7610, R89 ;  /* 0x000076100059a816 */ /* 0x000fe20000000059 */
[----:B--2---:R-:W-:Y:S06]  /*4e10*/  @UP1 UIMAD.WIDE UR4, UR6, 0x4, UR4 ;  /* 0x00000004060418a5 */ /* 0x004fec000f8e0204 */
[----:B------:R-:W-:Y:S01]  /*4e20*/  IMAD.U32 R12, RZ, RZ, UR4 ;  /* 0x00000004ff0c7e24 */ /* 0x000fe2000f8e00ff */
[----:B------:R-:W-:Y:S04]  /*4e30*/  MOV R13, UR5 ;  /* 0x00000005000d7c02 */ /* 0x000fe80008000f00 */
[----:B------:R-:W2:Y:S01]  /*4e40*/  @!UP1 LDCU UR4, c[0x0][0x880] ;  /* 0x00011000ff0497ac */ /* 0x000ea20008000800 */
[----:B-1---5:R1:W5:Y:S02]  /*4e50*/  @P2 LDG.E R41, desc[UR8][R12.64] ;  /* 0x000000080c292981 */ /* 0x022364000c1e1900 */
[----:B-12---:R-:W-:Y:S07]  /*4e60*/  @!P2 IMAD.U32 R41, RZ, RZ, UR4 ;  /* 0x00000004ff29ae24 */ /* 0x006fee000f8e00ff */
.L_x_66:
[----:B-----5:R-:W-:Y:S01]  /*4e70*/  @!P1 FSETP.EQ.AND P3, PT, R41, RZ, PT ;  /* 0x000000ff2900920b */ /* 0x020fe20003f62000 */
[----:B------:R-:W-:Y:S01]  /*4e80*/  @!UPT UIADD3 URZ, UPT, UPT, URZ, URZ, URZ ;  /* 0x000000fffffff290 */ /* 0x000fe2000fffe0ff */
[----:B------:R-:W-:Y:S11]  /*4e90*/  @!P1 BRA `(.L_x_67) ;  /* 0x0000000000149947 */ /* 0x000ff60003800000 */
[----:B------:R-:W-:Y:S02]  /*4ea0*/  LOP3.LUT P1, RZ, R89, 0xff, RZ, 0xc0, !PT ;  /* 0x000000ff59ff7812 */ /* 0x000fe4000782c0ff */
[----:B------:R-:W-:Y:S04]  /*4eb0*/  PLOP3.LUT P3, PT, PT, PT, UP1, 0x80, 0x8 ;  /* 0x000000000008781c */ /* 0x000fe80003f6f018 */
[----:B------:R-:W-:Y:S07]  /*4ec0*/  PLOP3.LUT P3, PT, P3, PT, PT, 0x8, 0x80 ;  /* 0x000000000080781c */ /* 0x000fee0001f6e170 */
[----:B------:R-:W-:Y:S11]  /*4ed0*/  @P1 FSETP.EQ.AND P3, PT, R41, RZ, PT ;  /* 0x000000ff2900120b */ /* 0x000ff60003f62000 */
[----:B------:R-:W-:Y:S02]  /*4ee0*/  @!UPT UIADD3 URZ, UPT, UPT, URZ, URZ, URZ ;  /* 0x000000fffffff290 */ /* 0x000fe4000fffe0ff */
.L_x_67:
[----:B------:R-:W1:Y:S01]  /*4ef0*/  SYNCS.PHASECHK.TRANS64.TRYWAIT P1, [UR31+0x80], R9 ;  /* 0x00008009ff0075a7 */ /* 0x000e62000802111f */
[----:B------:R-:W-:Y:S04]  /*4f00*/  ELECT P2, URZ, PT ;  /* 0x0000000000ff782f */ /* 0x000fe80003840000 */
[----:B------:R-:W-:Y:S01]  /*4f10*/  PLOP3.LUT P2, PT, P3, P2, PT, 0xf2, 0x2f ;  /* 0x00000000002f781c */ /* 0x000fe20001f45e72 */
[----:B------:R-:W-:Y:S01]  /*4f20*/  @!UPT UIADD3 URZ, UPT, UPT, URZ, URZ, URZ ;  /* 0x000000fffffff290 */ /* 0x000fe2000fffe0ff */
[----:B-1----:R-:W-:Y:S11]  /*4f30*/  @!P1 BRA `(.L_x_68) ;  /* 0x0000005400809947 */ /* 0x002ff60003800000 */
.L_x_156:
[----:B------:R-:W-:Y:S01]  /*4f40*/  @!P2 IADD3 R3, P1, PT, R14, 0x580, RZ ;  /* 0x000005800e03a810 */ /* 0x000fe20007f3e0ff */
[----:B------:R-:W-:Y:S01]  /*4f50*/  VOTEU.ALL UP0, P2 ;  /* 0x0000000000ff7886 */ /* 0x000fe20001000000 */
[----:B------:R-:W-:Y:S01]  /*4f60*/  UMOV UR6, 0x0 ;  /* 0x0000000000067882 */ /* 0x000fe20000000000 */
[----:B------:R-:W-:Y:S01]  /*4f70*/  UMOV UR7, 0x10000000 ;  /* 0x1000000000077882 */ /* 0x000fe20000000000 */
[----:B------:R-:W-:Y:S01]  /*4f80*/  @!P2 R2UR UR5, R3 ;  /* 0x000000000305a2ca */ /* 0x000fe200000e0000 */
[----:B-1----:R-:W-:Y:S01]  /*4f90*/  @!P2 IMAD.X R0, RZ, RZ, R15, P1 ;  /* 0x000000ffff00a224 */ /* 0x002fe200008e060f */
[----:B------:R-:W-:Y:S01]  /*4fa0*/  @!UP0 UIADD3 UR32, UPT, UPT, UR31, 0x200, URZ ;  /* 0x000002001f208890 */ /* 0x000fe2000fffe0ff */
[----:B------:R-:W-:Y:S03]  /*4fb0*/  VOTEU.ALL UP0, P2 ;  /* 0x0000000000ff7886 */ /* 0x000fe60001000000 */
[----:B------:R-:W-:Y:S01]  /*4fc0*/  @!P2 R2UR UR4, R0 ;  /* 0x000000000004a2ca */ /* 0x000fe200000e0000 */
[----:B------:R-:W-:Y:S06]  /*4fd0*/  @!P2 IMAD.MOV.U32 R0, RZ, RZ, 0x2000 ;  /* 0x00002000ff00a424 */ /* 0x000fec00078e00ff */
[----:B------:R-:W-:Y:S06]  /*4fe0*/  IMAD.U32 R12, RZ, RZ, UR5 ;  /* 0x00000005ff0c7e24 */ /* 0x000fec000f8e00ff */
[----:B------:R-:W-:Y:S01]  /*4ff0*/  IMAD.U32 R13, RZ, RZ, UR4 ;  /* 0x00000004ff0d7e24 */ /* 0x000fe2000f8e00ff */
[----:B------:R-:W-:Y:S04]  /*5000*/  @!P2 R2UR UR4, R12 ;  /* 0x000000000c04a2ca */ /* 0x000fe800000e0000 */
[----:B------:R-:W-:Y:S11]  /*5010*/  @!P2 R2UR UR5, R13 ;  /* 0x000000000d05a2ca */ /* 0x000ff600000e0000 */
[----:B------:R-:W-:Y:S02]  /*5020*/  @!UPT UIADD3 URZ, UPT, UPT, URZ, URZ, URZ ;  /* 0x000000fffffff290 */ /* 0x000fe4000fffe0ff */
[----:B------:R1:W-:Y:S01]  /*5030*/  @!UP0 UTMALDG.4D [UR32], [UR4], desc[UR6] ;  /* 0x00000620040085b4 */ /* 0x0003e20008019000 */
[----:B------:R1:W-:Y:S01]  /*5040*/  @!P2 SYNCS.ARRIVE.TRANS64.RED.A0TR RZ, [UR31+0x60], R0 ;  /* 0x00006000ffffa9a7 */ /* 0x0003e2000830041f */
[----:B------:R-:W-:Y:S01]  /*5050*/  SYNCS.ARRIVE.TRANS64.RED.A1T0 RZ, [UR61], RZ ;  /* 0x000000ffffff79a7 */ /* 0x000fe2000810043d */
[----:B------:R-:W2:Y:S02]  /*5060*/  SYNCS.PHASECHK.TRANS64.TRYWAIT P1, [UR31+0x88], R9 ;  /* 0x00008809ff0075a7 */ /* 0x000ea4000802111f */
[----:B-12---:R-:W-:Y:S05]  /*5070*/  @!P1 BRA `(.L_x_69) ;  /* 0x0000005400489947 */ /* 0x006fea0003800000 */
.L_x_158:
[----:B------:R-:W-:Y:S01]  /*5080*/  @!P2 IADD3 R3, P1, PT, R14, 0x580, RZ ;  /* 0x000005800e03a810 */ /* 0x000fe20007f3e0ff */
[----:B------:R-:W-:Y:S01]  /*5090*/  VOTEU.ALL UP0, P2 ;  /* 0x0000000000ff7886 */ /* 0x000fe20001000000 */
[----:B------:R-:W-:Y:S01]  /*50a0*/  UMOV UR6, 0x0 ;  /* 0x0000000000067882 */ /* 0x000fe20000000000 */
[----:B------:R-:W-:Y:S01]  /*50b0*/  UMOV UR7, 0x10000000 ;  /* 0x1000000000077882 */ /* 0x000fe20000000000 */
[----:B------:R-:W-:Y:S01]  /*50c0*/  @!P2 R2UR UR5, R3 ;  /* 0x000000000305a2ca */ /* 0x000fe200000e0000 */
[----:B-1----:R-:W-:Y:S01]  /*50d0*/  @!P2 IMAD.X R0, RZ, RZ, R15, P1 ;  /* 0x000000ffff00a224 */ /* 0x002fe200008e060f */
[----:B------:R-:W-:Y:S02]  /*50e0*/  @!UP0 UIADD3 UR26, UPT, UPT, UR34, 0x20, URZ ;  /* 0x00000020221a8890 */ /* 0x000fe4000fffe0ff */
[----:B------:R-:W-:Y:S02]  /*50f0*/  @!UP0 UIADD3 UR24, UPT, UPT, UR31, 0x2200, URZ ;  /* 0x000022001f188890 */ /* 0x000fe4000fffe0ff */
[----:B------:R-:W-:Y:S01]  /*5100*/  @!P2 R2UR UR4, R0 ;  /* 0x000000000004a2ca */ /* 0x000fe200000e0000 */
[----:B------:R-:W-:Y:S01]  /*5110*/  VOTEU.ALL UP0, P2 ;  /* 0x0000000000ff7886 */ /* 0x000fe20001000000 */
[----:B------:R-:W-:Y:S01]  /*5120*/  @!P2 IMAD.MOV.U32 R0, RZ, RZ, 0x2000 ;  /* 0x00002000ff00a424 */ /* 0x000fe200078e00ff */
[----:B------:R-:W-:Y:S01]  /*5130*/  UMOV UR27, UR35 ;  /* 0x00000023001b7c82 */ /* 0x000fe20008000000 */
[----:B------:R-:W-:Y:S01]  /*5140*/  UMOV UR28, UR36 ;  /* 0x00000024001c7c82 */ /* 0x000fe20008000000 */
[----:B------:R-:W-:Y:S02]  /*5150*/  UMOV UR29, UR37 ;  /* 0x00000025001d7c82 */ /* 0x000fe40008000000 */
        /* <DEDUP_REMOVED lines=10> */
.L_x_160:
[----:B------:R-:W-:Y:S01]  /*5200*/  @!P2 IADD3 R3, P1, PT, R14, 0x580, RZ ;  /* 0x000005800e03a810 */ /* 0x000fe20007f3e0ff */
[----:B------:R-:W-:Y:S01]  /*5210*/  VOTEU.ALL UP0, P2 ;  /* 0x0000000000ff7886 */ /* 0x000fe20001000000 */
[----:B------:R-:W-:Y:S01]  /*5220*/  UMOV UR6, 0x0 ;  /* 0x0000000000067882 */ /* 0x000fe20000000000 */
[----:B------:R-:W-:Y:S01]  /*5230*/  UMOV UR7, 0x10000000 ;  /* 0x1000000000077882 */ /* 0x000fe20000000000 */
[----:B------:R-:W-:Y:S01]  /*5240*/  @!P2 R2UR UR5, R3 ;  /* 0x000000000305a2ca */ /* 0x000fe200000e0000 */
[----:B-1----:R-:W-:Y:S01]  /*5250*/  @!P2 IMAD.X R0, RZ, RZ, R15, P1 ;  /* 0x000000ffff00a224 */ /* 0x002fe200008e060f */
[----:B------:R-:W-:Y:S01]  /*5260*/  @!UP0 UIADD3 UR18, UPT, UPT, UR34, 0x40, URZ ;  /* 0x0000004022128890 */ /* 0x000fe2000fffe0ff */
[----:B------:R-:W-:Y:S01]  /*5270*/  @P0 SHF.R.U32.HI R4, RZ, 0x10, R5 ;  /* 0x00000010ff040819 */ /* 0x000fe20000011605 */
[----:B------:R-:W-:Y:S02]  /*5280*/  @!UP0 UIADD3 UR16, UPT, UPT, UR31, 0x4200, URZ ;  /* 0x000042001f108890 */ /* 0x000fe4000fffe0ff */
[----:B------:R-:W-:Y:S01]  /*5290*/  @!P2 R2UR UR4, R0 ;  /* 0x000000000004a2ca */ /* 0x000fe200000e0000 */
[----:B------:R-:W-:Y:S01]  /*52a0*/  VOTEU.ALL UP0, P2 ;  /* 0x0000000000ff7886 */ /* 0x000fe20001000000 */
[----:B------:R-:W-:Y:S01]  /*52b0*/  @!P2 IMAD.MOV.U32 R0, RZ, RZ, 0x2000 ;  /* 0x00002000ff00a424 */ /* 0x000fe200078e00ff */
[----:B------:R-:W-:Y:S01]  /*52c0*/  UMOV UR19, UR35 ;  /* 0x0000002300137c82 */ /* 0x000fe20008000000 */
[----:B------:R-:W-:Y:S01]  /*52d0*/  UMOV UR20, UR36 ;  /* 0x0000002400147c82 */ /* 0x000fe20008000000 */
[----:B------:R-:W-:Y:S01]  /*52e0*/  UMOV UR21, UR37 ;  /* 0x0000002500157c82 */ /* 0x000fe20008000000 */
[----:B------:R-:W-:Y:S01]  /*52f0*/  @P0 R2UR UR49, R4 ;  /* 0x00000000043102ca */ /* 0x000fe200000e0000 */
        /* <DEDUP_REMOVED lines=10> */
.L_x_162:
[----:B------:R-:W-:Y:S01]  /*53a0*/  @!P2 IADD3 R3, P0, PT, R14, 0x580, RZ ;  /* 0x000005800e03a810 */ /* 0x000fe20007f1e0ff */
[----:B------:R-:W-:Y:S01]  /*53b0*/  VOTEU.ALL UP0, P2 ;  /* 0x0000000000ff7886 */ /* 0x000fe20001000000 */
[----:B------:R-:W-:Y:S01]  /*53c0*/  UMOV UR6, 0x0 ;  /* 0x0000000000067882 */ /* 0x000fe20000000000 */
[----:B------:R-:W-:Y:S01]  /*53d0*/  UMOV UR7, 0x10000000 ;  /* 0x1000000000077882 */ /* 0x000fe20000000000 */
[----:B------:R-:W-:Y:S01]  /*53e0*/  @!P2 R2UR UR5, R3 ;  /* 0x000000000305a2ca */ /* 0x000fe200000e0000 */
[----:B-1----:R-:W-:Y:S01]  /*53f0*/  @!P2 IMAD.X R0, RZ, RZ, R15, P0 ;  /* 0x000000ffff00a224 */ /* 0x002fe200000e060f */
[----:B------:R-:W-:Y:S01]  /*5400*/  @!UP0 UIADD3 UR10, UPT, UPT, UR34, 0x60, URZ ;  /* 0x00000060220a8890 */ /* 0x000fe2000fffe0ff */
[----:B------:R-:W-:Y:S01]  /*5410*/  LOP3.LUT R10, R10, 0x1, RZ, 0x3c, !PT ;  /* 0x000000010a0a7812 */ /* 0x000fe200078e3cff */
[----:B------:R-:W-:Y:S01]  /*5420*/  @!UP0 UIADD3 UR8, UPT, UPT, UR31, 0x6200, URZ ;  /* 0x000062001f088890 */ /* 0x000fe2000fffe0ff */
[----:B------:R-:W-:Y:S01]  /*5430*/  LOP3.LUT R8, R8, 0x1, RZ, 0x3c, !PT ;  /* 0x0000000108087812 */ /* 0x000fe200078e3cff */
[----:B------:R-:W-:Y:S01]  /*5440*/  @!UP0 UIADD3 UR9, UPT, UPT, UR31, 0x78, URZ ;  /* 0x000000781f098890 */ /* 0x000fe2000fffe0ff */
[----:B------:R-:W-:Y:S01]  /*5450*/  @!P2 R2UR UR4, R0 ;  /* 0x000000000004a2ca */ /* 0x000fe200000e0000 */
[----:B------:R-:W-:Y:S01]  /*5460*/  VOTEU.ALL UP0, P2 ;  /* 0x0000000000ff7886 */ /* 0x000fe20001000000 */
[----:B------:R-:W-:Y:S01]  /*5470*/  UMOV UR11, UR35 ;  /* 0x00000023000b7c82 */ /* 0x000fe20008000000 */
[----:B------:R-:W-:Y:S01]  /*5480*/  UMOV UR12, UR36 ;  /* 0x00000024000c7c82 */ /* 0x000fe20008000000 */
[----:B------:R-:W-:Y:S01]  /*5490*/  UMOV UR13, UR37 ;  /* 0x00000025000d7c82 */ /* 0x000fe20008000000 */
[----:B------:R-:W-:Y:S01]  /*54a0*/  UIADD3 UR20, UPT, UPT, UR14, UR55, URZ ;  /* 0x000000370e147290 */ /* 0x000fe2000fffe0ff */
[----:B------:R-:W-:Y:S01]  /*54b0*/  IMAD.U32 R4, RZ, RZ, UR5 ;  /* 0x00000005ff047e24 */ /* 0x000fe2000f8e00ff */
[----:B------:R-:W-:Y:S02]  /*54c0*/  UIADD3 UR24, UPT, UPT, UR15, UR54, URZ ;  /* 0x000000360f187290 */ /* 0x000fe4000fffe0ff */
[----:B------:R-:W-:Y:S04]  /*54d0*/  UPLOP3.LUT UP2, UPT, UPT, UPT, UPT, 0x80, 0x8 ;  /* 0x000000000008789c */ /* 0x000fe80003f4f070 */
[----:B------:R-:W-:Y:S01]  /*54e0*/  IMAD.U32 R5, RZ, RZ, UR4 ;  /* 0x00000004ff057e24 */ /* 0x000fe2000f8e00ff */
[----:B------:R-:W-:Y:S04]  /*54f0*/  @!P2 R2UR UR4, R4 ;  /* 0x000000000404a2ca */ /* 0x000fe800000e0000 */
[----:B------:R-:W-:Y:S11]  /*5500*/  @!P2 R2UR UR5, R5 ;  /* 0x000000000505a2ca */ /* 0x000ff600000e0000 */
[----:B------:R-:W-:Y:S02]  /*5510*/  @!UPT UIADD3 URZ, UPT, UPT, URZ, URZ, URZ ;  /* 0x000000fffffff290 */ /* 0x000fe4000fffe0ff */
[----:B------:R1:W-:Y:S01]  /*5520*/  @!UP0 UTMALDG.4D [UR8], [UR4], desc[UR6] ;  /* 0x00000608040085b4 */ /* 0x0003e20008019000 */
[----:B------:R1:W-:Y:S01]  /*5530*/  @!P2 SYNCS.ARRIVE.TRANS64.RED.A0TR RZ, [UR31+0x78], R2 ;  /* 0x00007802ffffa9a7 */ /* 0x0003e2000830041f */
[----:B------:R-:W-:Y:S01]  /*5540*/  SYNCS.ARRIVE.TRANS64.RED.A1T0 RZ, [UR58], RZ ;  /* 0x000000ffffff79a7 */ /* 0x000fe2000810043a */
[----:B------:R-:W-:Y:S05]  /*5550*/  BRA.U UP3, `(.L_x_72) ;  /* 0xffffffed03c47547 */ /* 0x000fea000b83ffff */
[----:B------:R-:W-:-:S04]  /*5560*/  SHF.L.U32 R3, R10, 0x1f, RZ ;  /* 0x0000001f0a037819 */ /* 0x000fc800000006ff */
[----:B------:R-:W2:Y:S02]  /*5570*/  SYNCS.PHASECHK.TRANS64.TRYWAIT P0, [UR31+0x80], R3 ;  /* 0x00008003ff0075a7 */ /* 0x000ea4000800111f */
[----:B--2---:R-:W-:Y:S05]  /*5580*/  @!P0 BRA `(.L_x_73) ;  /* 0x00000050004c8947 */ /* 0x004fea0003800000 */
.L_x_164:
[----:B------:R-:W3:Y:S02]  /*5590*/  SYNCS.PHASECHK.TRANS64.TRYWAIT P0, [UR31+0x88], R3 ;  /* 0x00008803ff0075a7 */ /* 0x000ee4000800111f */
[----:B---3--:R-:W-:Y:S05]  /*55a0*/  @!P0 BRA `(.L_x_74) ;  /* 0x00000050005c8947 */ /* 0x008fea0003800000 */
.L_x_166:
[----:B------:R-:W3:Y:S02]  /*55b0*/  SYNCS.PHASECHK.TRANS64.TRYWAIT P0, [UR31+0x90], R3 ;  /* 0x00009003ff0075a7 */ /* 0x000ee4000800111f */
[----:B---3--:R-:W-:Y:S05]  /*55c0*/  @!P0 BRA `(.L_x_75) ;  /* 0x00000050006c8947 */ /* 0x008fea0003800000 */
.L_x_168:
[----:B--2---:R-:W-:-:S07]  /*55d0*/  MOV R0, UR31 ;  /* 0x0000001f00007c02 */ /* 0x004fce0008000f00 */
.L_x_76:
[----:B--2---:R-:W-:-:S04]  /*55e0*/  SHF.L.U32 R3, R10, 0x1f, RZ ;  /* 0x0000001f0a037819 */ /* 0x004fc800000006ff */
[----:B------:R2:W3:Y:S03]  /*55f0*/  SYNCS.PHASECHK.TRANS64.TRYWAIT P0, [R0+URZ+0x98], R3 ;  /* 0x00009803000075a7 */ /* 0x0004e600080011ff */
[----:B---3--:R-:W-:Y:S05]  /*5600*/  @!P0 NANOSLEEP.SYNCS 0x989680 ;  /* 0x009896800000895d */ /* 0x008fea0003900000 */
[----:B------:R-:W3:Y:S02]  /*5610*/  @!P0 SYNCS.PHASECHK.TRANS64 P0, [R0+URZ+0x98], R3 ;  /* 0x00009803000085a7 */ /* 0x000ee400080010ff */
[----:B-1-3--:R-:W-:Y:S05]  /*5620*/  @P0 EXIT ;  /* 0x000000000000094d */ /* 0x00afea0003800000 */
[----:B------:R-:W-:Y:S05]  /*5630*/  BRA `(.L_x_76) ;  /* 0xfffffffc00e87947 */ /* 0x000fea000383ffff */
.L_x_61:
[----:B------:R-:W-:-:S06]  /*5640*/  UISETP.GE.AND UP0, UPT, UR18, 0x4, UPT ;  /* 0x000000041200788c */ /* 0x000fcc000bf06270 */
[----:B------:R-:W-:-:S13]  /*5650*/  PLOP3.LUT P0, PT, PT, PT, UP0, 0x80, 0x8 ;  /* 0x000000000008781c */ /* 0x000fda0003f0f008 */
[----:B-1----:R-:W-:Y:S05]  /*5660*/  @!P0 EXIT ;  /* 0x000000000000894d */ /* 0x002fea0003800000 */
[----:B------:R-:W1:Y:S08]  /*5670*/  S2UR UR4, SR_CgaCtaId ;  /* 0x00000000000479c3 */ /* 0x000e700000008800 */
[----:B------:R-:W-:Y:S01]  /*5680*/  BAR.SYNC.DEFER_BLOCKING 0x6, 0xa0 ;  /* 0x0182800000007b1d */ /* 0x000fe20000010000 */
[C---:B------:R-:W-:Y:S01]  /*5690*/  IMAD.SHL.U32 R0, R87.reuse, 0x20, RZ ;  /* 0x0000002057007824 */ /* 0x040fe200078e00ff */
[C---:B------:R-:W-:Y:S01]  /*56a0*/  LOP3.LUT R88, R87.reuse, 0x60, RZ, 0xc0, !PT ;  /* 0x0000006057587812 */ /* 0x040fe200078ec0ff */
[C---:B------:R-:W-:Y:S01]  /*56b0*/  IMAD.SHL.U32 R5, R87.reuse, 0x4, RZ ;  /* 0x0000000457057824 */ /* 0x040fe200078e00ff */
[C---:B------:R-:W-:Y:S01]  /*56c0*/  LOP3.LUT R3, R87.reuse, 0x2, RZ, 0xc0, !PT ;  /* 0x0000000257037812 */ /* 0x040fe200078ec0ff */
[----:B------:R-:W-:Y:S01]  /*56d0*/  IMAD.U32 R37, R87, 0x10000, RZ ;  /* 0x0001000057257824 */ /* 0x000fe200078e00ff */
[----:B------:R-:W-:-:S02]  /*56e0*/  UMOV UR48, 0x400 ;  /* 0x0000040000307882 */ /* 0x000fc40000000000 */
[----:B------:R-:W2:Y:S01]  /*56f0*/  LDC.64 R78, c[0x0][0x8b0] ;  /* 0x00022c00ff4e7b82 */ /* 0x000ea20000000a00 */
[----:B------:R-:W3:Y:S01]  /*5700*/  LDCU.64 UR6, c[0x0][0x890] ;  /* 0x00011200ff0677ac */ /* 0x000ee20008000a00 */
[----:B------:R-:W-:Y:S01]  /*5710*/  LOP3.LUT R2, R0, 0xc0, RZ, 0xc0, !PT ;  /* 0x000000c000027812 */ /* 0x000fe200078ec0ff */
[----:B------:R-:W-:Y:S01]  /*5720*/  HFMA2 R83, -RZ, RZ, 0, 0 ;  /* 0x00000000ff537431 */ /* 0x000fe200000001ff */
[----:B------:R-:W-:Y:S01]  /*5730*/  LOP3.LUT R87, R87, 0x4, RZ, 0xc0, !PT ;  /* 0x0000000457577812 */ /* 0x000fe200078ec0ff */
[----:B------:R-:W-:Y:S01]  /*5740*/  USHF.R.S32.HI UR52, URZ, 0x1f, UR5 ;  /* 0x0000001fff347899 */ /* 0x000fe20008011405 */
[----:B------:R-:W-:Y:S01]  /*5750*/  LOP3.LUT R5, R2, 0x18, R5, 0xf8, !PT ;  /* 0x0000001802057812 */ /* 0x000fe200078ef805 */
[----:B------:R-:W-:Y:S01]  /*5760*/  IMAD.MOV.U32 R85, RZ, RZ, 0x1 ;  /* 0x00000001ff557424 */ /* 0x000fe200078e00ff */
[----:B------:R-:W4:Y:S01]  /*5770*/  LDC.64 R76, c[0x0][0x8a8] ;  /* 0x00022a00ff4c7b82 */ /* 0x000f220000000a00 */
[----:B------:R-:W-:Y:S01]  /*5780*/  ULEA.HI UR52, UR52, UR5, URZ, 0x7 ;  /* 0x0000000534347291 */ /* 0x000fe2000f8f38ff */
[----:B------:R-:W-:Y:S01]  /*5790*/  LOP3.LUT R5, R5, 0xf20, R0, 0xf8, !PT ;  /* 0x00000f2005057812 */ /* 0x000fe200078ef800 */
[----:B------:R-:W-:Y:S01]  /*57a0*/  IMAD.MOV.U32 R36, RZ, RZ, RZ ;  /* 0x000000ffff247224 */ /* 0x000fe200078e00ff */
[----:B------:R-:W-:Y:S01]  /*57b0*/  LOP3.LUT R37, R37, 0x600000, RZ, 0xc0, !PT ;  /* 0x0060000025257812 */ /* 0x000fe200078ec0ff */
[----:B------:R-:W-:Y:S01]  /*57c0*/  IMAD.MOV.U32 R84, RZ, RZ, RZ ;  /* 0x000000ffff547224 */ /* 0x000fe200078e00ff */
[----:B------:R-:W2:Y:S01]  /*57d0*/  LDCU UR61, c[0x0][0x370] ;  /* 0x00006e00ff3d77ac */ /* 0x000ea20008000800 */
[----:B-1----:R-:W-:Y:S01]  /*57e0*/  ULEA UR48, UR4, UR48, 0x18 ;  /* 0x0000003004307291 */ /* 0x002fe2000f8ec0ff */
[----:B---3--:R-:W-:Y:S01]  /*57f0*/  MOV R92, UR6 ;  /* 0x00000006005c7c02 */ /* 0x008fe20008000f00 */
[----:B------:R-:W-:Y:S01]  /*5800*/  IMAD.U32 R91, RZ, RZ, UR7 ;  /* 0x00000007ff5b7e24 */ /* 0x000fe2000f8e00ff */
[----:B------:R-:W1:Y:S01]  /*5810*/  LDCU UR45, c[0x0][0xb0c] ;  /* 0x00016180ff2d77ac */ /* 0x000e620008000800 */
[----:B------:R-:W-:-:S05]  /*5820*/  UIADD3 UR4, UPT, UPT, UR48, 0x200, URZ ;  /* 0x0000020030047890 */ /* 0x000fca000fffe0ff */
[----:B------:R-:W3:Y:S01]  /*5830*/  LDS R6, [UR48+0x100] ;  /* 0x00010030ff067984 */ /* 0x000ee20008000800 */
[----:B------:R-:W1:Y:S01]  /*5840*/  LDCU UR38, c[0x0][0xb30] ;  /* 0x00016600ff2677ac */ /* 0x000e620008000800 */
[----:B------:R-:W-:Y:S01]  /*5850*/  MOV R80, UR4 ;  /* 0x0000000400507c02 */ /* 0x000fe20008000f00 */
[----:B------:R-:W1:Y:S03]  /*5860*/  LDCU.64 UR54, c[0x0][0x888] ;  /* 0x00011100ff3677ac */ /* 0x000e660008000a00 */
[----:B------:R-:W-:Y:S01]  /*5870*/  LEA R86, R5, R80, 0x1 ;  /* 0x0000005005567211 */ /* 0x000fe200078e08ff */
[----:B------:R-:W1:Y:S04]  /*5880*/  LDCU.64 UR46, c[0x0][0xb28] ;  /* 0x00016500ff2e77ac */ /* 0x000e680008000a00 */
[--C-:B------:R-:W-:Y:S01]  /*5890*/  IMAD R96, R3, -0x10, R86.reuse ;  /* 0xfffffff003607824 */ /* 0x100fe200078e0256 */
[----:B------:R-:W1:Y:S01]  /*58a0*/  LDCU.128 UR56, c[0x0][0xb10] ;  /* 0x00016200ff3877ac */ /* 0x000e620008000c00 */
[----:B------:R-:W-:Y:S01]  /*58b0*/  IMAD R94, R87, -0x10, R86 ;  /* 0xfffffff0575e7824 */ /* 0x000fe200078e0256 */
[----:B------:R-:W1:Y:S01]  /*58c0*/  LDCU UR60, c[0x0][0x374] ;  /* 0x00006e80ff3c77ac */ /* 0x000e620008000800 */
[----:B------:R-:W-:Y:S01]  /*58d0*/  USHF.R.S32.HI UR52, URZ, 0x7, UR52 ;  /* 0x00000007ff347899 */ /* 0x000fe20008011434 */
[----:B------:R-:W-:Y:S01]  /*58e0*/  UMOV UR53, URZ ;  /* 0x000000ff00357c82 */ /* 0x000fe20008000000 */
[----:B------:R-:W-:Y:S01]  /*58f0*/  UMOV UR50, URZ ;  /* 0x000000ff00327c82 */ /* 0x000fe20008000000 */
[C---:B---3--:R-:W-:Y:S01]  /*5900*/  VIADD R7, R6.reuse, 0x80 ;  /* 0x0000008006077836 */ /* 0x048fe20000000000 */
[----:B------:R-:W-:-:S04]  /*5910*/  LOP3.LUT R6, R6, 0xffff, RZ, 0xc0, !PT ;  /* 0x0000ffff06067812 */ /* 0x000fc800078ec0ff */
[----:B------:R-:W-:-:S05]  /*5920*/  LOP3.LUT R7, R7, 0xffff, RZ, 0xc0, !PT ;  /* 0x0000ffff07077812 */ /* 0x000fca00078ec0ff */
[----:B-12-4-:R3:W-:Y:S02]  /*5930*/  STL.64 [R1], R6 ;  /* 0x0000000601007387 */ /* 0x0167e40000100a00 */
.L_x_120:
[----:B------:R-:W-:Y:S04]  /*5940*/  SHF.L.U32 R3, R83, 0x1f, RZ ;  /* 0x0000001f53037819 */ /* 0x000fe800000006ff */
[----:B-1----:R-:W1:Y:S02]  /*5950*/  SYNCS.PHASECHK.TRANS64.TRYWAIT P0, [UR48+0xb0], R3 ;  /* 0x0000b003ff0075a7 */ /* 0x002e640008001130 */
[----:B-1-3--:R-:W-:Y:S05]  /*5960*/  @!P0 BRA `(.L_x_77) ;  /* 0x0000004c009c8947 */ /* 0x00afea0003800000 */
.L_x_170:
[----:B---3--:R-:W2:Y:S01]  /*5970*/  LDS.128 R4, [UR48+0xf0] ;  /* 0x0000f030ff047984 */ /* 0x008ea20008000c00 */
[----:B------:R-:W-:Y:S01]  /*5980*/  UIADD3 UR4, UPT, UPT, UR48, 0xb8, URZ ;  /* 0x000000b830047890 */ /* 0x000fe2000fffe0ff */
[----:B------:R-:W-:Y:S01]  /*5990*/  IMAD R2, R36, 0x4, R1 ;  /* 0x0000000424027824 */ /* 0x000fe200078e0201 */
[----:B------:R-:W-:Y:S02]  /*59a0*/  UISETP.GE.AND UP0, UPT, UR39, 0x1, UPT ;  /* 0x000000012700788c */ /* 0x000fe4000bf06270 */
[----:B------:R-:W-:Y:S01]  /*59b0*/  UPRMT UR4, URZ, 0x654, UR4 ;  /* 0x00000654ff047896 */ /* 0x000fe20008000004 */
[----:B------:R-:W-:Y:S01]  /*59c0*/  @!PT LDS RZ, [RZ] ;  /* 0x00000000fffff984 */ /* 0x000fe20000000800 */
[----:B------:R-:W-:Y:S01]  /*59d0*/  @!PT LDS RZ, [RZ] ;  /* 0x00000000fffff984 */ /* 0x000fe20000000800 */
[----:B------:R-:W-:Y:S01]  /*59e0*/  @!PT LDS RZ, [RZ] ;  /* 0x00000000fffff984 */ /* 0x000fe20000000800 */
[----:B------:R-:W-:Y:S01]  /*59f0*/  @!PT LDS RZ, [RZ] ;  /* 0x00000000fffff984 */ /* 0x000fe20000000800 */
[----:B------:R3:W-:Y:S06]  /*5a00*/  MEMBAR.ALL.CTA ;  /* 0x0000000000007992 */ /* 0x0007ec0000008000 */
[----:B---3--:R-:W3:Y:S02]  /*5a10*/  FENCE.VIEW.ASYNC.S ;  /* 0x00000000000073c6 */ /* 0x008ee40000000000 */
[----:B---3--:R-:W-:Y:S06]  /*5a20*/  SYNCS.ARRIVE.TRANS64.RED.A1T0 RZ, [UR4], RZ ;  /* 0x000000ffffff79a7 */ /* 0x008fec0008100404 */
[----:B------:R-:W5:Y:S01]  /*5a30*/  LDL R2, [R2] ;  /* 0x0000000002027983 */ /* 0x000f620000100800 */
[----:B--2---:R-:W-:Y:S11]  /*5a40*/  LOP3.LUT P0, RZ, R6, 0x1, RZ, 0xc0, !PT ;  /* 0x0000000106ff7812 */ /* 0x004ff6000780c0ff */
[----:B------:R-:W-:Y:S02]  /*5a50*/  @!UPT UIADD3 URZ, UPT, UPT, URZ, URZ, URZ ;  /* 0x000000fffffff290 */ /* 0x000fe4000fffe0ff */
[----:B------:R-:W-:Y:S01]  /*5a60*/  VOTEU.ANY UP1, P0 ;  /* 0x0000000000ff7886 */ /* 0x000fe20000020100 */
[----:B------:R-:W-:Y:S01]  /*5a70*/  PLOP3.LUT P0, PT, PT, PT, UP1, 0x80, 0x8 ;  /* 0x000000000008781c */ /* 0x000fe20003f0f018 */
[----:B------:R-:W-:Y:S11]  /*5a80*/  UP2UR UR62, UPR, URZ, 0x2 ;  /* 0x00000002ff3e7883 */ /* 0x000ff60008000000 */
[----:B------:R-:W-:Y:S01]  /*5a90*/  @!UPT UIADD3 URZ, UPT, UPT, URZ, URZ, URZ ;  /* 0x000000fffffff290 */ /* 0x000fe2000fffe0ff */
[----:B-1----:R-:W-:Y:S02]  /*5aa0*/  @P0 MOV R3, R4 ;  /* 0x0000000400030202 */ /* 0x002fe40000000f00 */
[----:B------:R-:W-:Y:S02]  /*5ab0*/  @P0 LOP3.LUT R0, R5, 0xffff, RZ, 0xc0, !PT ;  /* 0x0000ffff05000812 */ /* 0x000fe400078ec0ff */
[----:B------:R-:W-:Y:S02]  /*5ac0*/  @P0 R2UR UR5, R3 ;  /* 0x00000000030502ca */ /* 0x000fe400000e0000 */
[----:B------:R-:W-:Y:S01]  /*5ad0*/  @P0 R2UR UR4, R0 ;  /* 0x00000000000402ca */ /* 0x000fe200000e0000 */
[----:B------:R-:W-:Y:S05]  /*5ae0*/  IMAD.U32 R0, RZ, RZ, UR52 ;  /* 0x00000034ff007e24 */ /* 0x000fea000f8e00ff */
[----:B------:R-:W-:Y:S05]  /*5af0*/  IABS R3, R0 ;  /* 0x0000000000037213 */ /* 0x000fea0000000000 */
[----:B------:R-:W-:Y:S02]  /*5b00*/  @UP1 UMOV UR37, UR5 ;  /* 0x0000000500251c82 */ /* 0x000fe40008000000 */
[----:B------:R-:W-:Y:S01]  /*5b10*/  @UP1 UMOV UR36, UR4 ;  /* 0x0000000400241c82 */ /* 0x000fe20008000000 */
[----:B------:R-:W-:Y:S05]  /*5b20*/  BRA.U !UP0, `(.L_x_78) ;  /* 0x0000000108cc7547 */ /* 0x000fea000b800000 */
[----:B------:R-:W1:Y:S01]  /*5b30*/  LDCU UR9, c[0x0][0xb20] ;  /* 0x00016400ff0977ac */ /* 0x000e620008000800 */
[----:B------:R-:W-:Y:S02]  /*5b40*/  UIMAD.WIDE.U32 UR4, UR60, UR59, URZ ;  /* 0x0000003b3c0472a5 */ /* 0x000fe4000f8e00ff */
[----:B------:R-:W-:Y:S02]  /*5b50*/  UIMAD.WIDE.U32 UR6, UR61, UR56, URZ ;  /* 0x000000383d0672a5 */ /* 0x000fe4000f8e00ff */
[----:B------:R-:W-:Y:S02]  /*5b60*/  UIMAD.WIDE.U32 UR10, UR36, UR59, URZ ;  /* 0x0000003b240a72a5 */ /* 0x000fe4000f8e00ff */
[----:B------:R-:W-:Y:S02]  /*5b70*/  UISETP.NE.AND UP0, UPT, UR58, 0x1, UPT ;  /* 0x000000013a00788c */ /* 0x000fe4000bf05270 */
[----:B------:R-:W-:Y:S02]  /*5b80*/  UISETP.NE.AND UP1, UPT, UR45, 0x1, UPT ;  /* 0x000000012d00788c */ /* 0x000fe4000bf25270 */
[----:B------:R-:W-:Y:S02]  /*5b90*/  UISETP.NE.AND UP2, UPT, UR39, 0x1, UPT ;  /* 0x000000012700788c */ /* 0x000fe4000bf45270 */
[----:B------:R-:W-:Y:S01]  /*5ba0*/  UIMAD.WIDE.U32 UR12, UR37, UR56, URZ ;  /* 0x00000038250c72a5 */ /* 0x000fe2000f8e00ff */
[----:B------:R-:W-:Y:S01]  /*5bb0*/  UMOV UR4, UR5 ;  /* 0x0000000500047c82 */ /* 0x000fe20008000000 */
[----:B------:R-:W-:Y:S01]  /*5bc0*/  UMOV UR6, UR11 ;  /* 0x0000000b00067c82 */ /* 0x000fe20008000000 */
[----:B-1----:R-:W-:Y:S03]  /*5bd0*/  USHF.R.U32.HI UR8, URZ, UR9, UR4 ;  /* 0x00000009ff087299 */ /* 0x002fe60008011604 */
[----:B------:R-:W-:Y:S02]  /*5be0*/  UMOV UR4, UR7 ;  /* 0x0000000700047c82 */ /* 0x000fe40008000000 */
[----:B------:R-:W-:Y:S02]  /*5bf0*/  USHF.R.U32.HI UR5, URZ, UR57, UR4 ;  /* 0x00000039ff057299 */ /* 0x000fe40008011604 */
[----:B------:R-:W-:Y:S02]  /*5c00*/  USEL UR4, UR60, UR8, !UP0 ;  /* 0x000000083c047287 */ /* 0x000fe4000c000000 */
[----:B------:R-:W-:Y:S02]  /*5c10*/  USHF.R.U32.HI UR8, URZ, UR9, UR6 ;  /* 0x00000009ff087299 */ /* 0x000fe40008011606 */
[----:B------:R-:W-:Y:S02]  /*5c20*/  UIMAD.WIDE.U32 UR6, UR4, UR46, URZ ;  /* 0x0000002e040672a5 */ /* 0x000fe4000f8e00ff */
[----:B------:R-:W-:Y:S02]  /*5c30*/  USEL UR9, UR61, UR5, !UP1 ;  /* 0x000000053d097287 */ /* 0x000fe4000c800000 */
[----:B------:R-:W-:Y:S02]  /*5c40*/  USEL UR8, UR36, UR8, !UP0 ;  /* 0x0000000824087287 */ /* 0x000fe4000c000000 */
[----:B------:R-:W-:Y:S01]  /*5c50*/  UIMAD.WIDE.U32 UR10, UR9, UR46, URZ ;  /* 0x0000002e090a72a5 */ /* 0x000fe2000f8e00ff */
[----:B------:R-:W-:Y:S01]  /*5c60*/  UMOV UR6, UR7 ;  /* 0x0000000700067c82 */ /* 0x000fe20008000000 */
[----:B------:R-:W-:Y:S01]  /*5c70*/  UMOV UR5, UR13 ;  /* 0x0000000d00057c82 */ /* 0x000fe20008000000 */
[----:B------:R-:W-:Y:S02]  /*5c80*/  @UP2 USHF.R.U32.HI UR4, URZ, UR47, UR6 ;  /* 0x0000002fff042299 */ /* 0x000fe40008011606 */
[----:B------:R-:W-:Y:S02]  /*5c90*/  USHF.R.U32.HI UR5, URZ, UR57, UR5 ;  /* 0x00000039ff057299 */ /* 0x000fe40008011605 */
[----:B------:R-:W-:Y:S02]  /*5ca0*/  UIMAD UR4, UR39, UR4, URZ ;  /* 0x00000004270472a4 */ /* 0x000fe4000f8e02ff */
[----:B------:R-:W-:Y:S02]  /*5cb0*/  USEL UR5, UR37, UR5, !UP1 ;  /* 0x0000000525057287 */ /* 0x000fe4000c800000 */
[----:B------:R-:W-:Y:S01]  /*5cc0*/  UISETP.GE.AND UP0, UPT, UR8, UR4, UPT ;  /* 0x000000040800728c */ /* 0x000fe2000bf06270 */
[----:B------:R-:W-:Y:S01]  /*5cd0*/  UMOV UR6, UR11 ;  /* 0x0000000b00067c82 */ /* 0x000fe20008000000 */
[----:B------:R-:W-:Y:S02]  /*5ce0*/  UIMAD.WIDE.U32 UR10, UR8, UR46, URZ ;  /* 0x0000002e080a72a5 */ /* 0x000fe4000f8e00ff */
[----:B------:R-:W-:Y:S04]  /*5cf0*/  @UP2 USHF.R.U32.HI UR9, URZ, UR47, UR6 ;  /* 0x0000002fff092299 */ /* 0x000fe80008011606 */
[----:B------:R-:W-:Y:S01]  /*5d00*/  UIMAD UR6, UR39, UR9, URZ ;  /* 0x00000009270672a4 */ /* 0x000fe2000f8e02ff */
[----:B------:R-:W-:Y:S03]  /*5d10*/  UMOV UR4, UR11 ;  /* 0x0000000b00047c82 */ /* 0x000fe60008000000 */
[----:B------:R-:W-:Y:S02]  /*5d20*/  UISETP.GE.OR UP0, UPT, UR5, UR6, UP0 ;  /* 0x000000060500728c */ /* 0x000fe40008706670 */
[----:B------:R-:W-:Y:S02]  /*5d30*/  USHF.R.U32.HI UR4, URZ, UR47, UR4 ;  /* 0x0000002fff047299 */ /* 0x000fe40008011604 */
[----:B------:R-:W-:Y:S02]  /*5d40*/  UIMAD.WIDE.U32 UR6, UR5, UR46, URZ ;  /* 0x0000002e050672a5 */ /* 0x000fe4000f8e00ff */
[----:B------:R-:W-:Y:S02]  /*5d50*/  USEL UR11, UR8, UR4, !UP2 ;  /* 0x00000004080b7287 */ /* 0x000fe4000d000000 */
[----:B------:R-:W-:Y:S02]  /*5d60*/  UIADD3 UR6, UPT, UPT, -UR5, URZ, URZ ;  /* 0x000000ff05067290 */ /* 0x000fe4000fffe1ff */
[----:B------:R-:W-:Y:S02]  /*5d70*/  UIADD3 UR10, UPT, UPT, -UR11, URZ, URZ ;  /* 0x000000ff0b0a7290 */ /* 0x000fe4000fffe1ff */
[----:B------:R-:W-:Y:S02]  /*5d80*/  UIMAD UR6, UR45, UR6, UR37 ;  /* 0x000000062d0672a4 */ /* 0x000fe4000f8e0225 */
[----:B------:R-:W-:Y:S01]  /*5d90*/  UIMAD UR10, UR39, UR10, UR8 ;  /* 0x0000000a270a72a4 */ /* 0x000fe2000f8e0208 */
[----:B------:R-:W-:Y:S01]  /*5da0*/  @!UP0 UMOV UR4, UR7 ;  /* 0x0000000700048c82 */ /* 0x000fe20008000000 */
[----:B------:R-:W-:Y:S02]  /*5db0*/  UIADD3 UR7, UPT, UPT, -UR8, URZ, URZ ;  /* 0x000000ff08077290 */ /* 0x000fe4000fffe1ff */
[----:B------:R-:W-:Y:S04]  /*5dc0*/  @!UP0 USHF.R.U32.HI UR4, URZ, UR47, UR4 ;  /* 0x0000002fff048299 */ /* 0x000fe80008011604 */
[----:B------:R-:W-:Y:S04]  /*5dd0*/  @!UP0 USEL UR4, UR5, UR4, !UP2 ;  /* 0x0000000405048287 */ /* 0x000fe8000d000000 */
[----:B------:R-:W-:Y:S02]  /*5de0*/  @!UP0 UIMAD UR9, UR9, UR10, UR4 ;  /* 0x0000000a090982a4 */ /* 0x000fe4000f8e0204 */
[----:B------:R-:W-:Y:S02]  /*5df0*/  @!UP0 UIADD3 UR10, UPT, UPT, UR11, -UR4, URZ ;  /* 0x800000040b0a8290 */ /* 0x000fe4000fffe0ff */
[----:B------:R-:W-:Y:S02]  /*5e00*/  UIMAD UR4, UR58, UR7, UR36 ;  /* 0x000000073a0472a4 */ /* 0x000fe4000f8e0224 */
[----:B------:R-:W-:Y:S03]  /*5e10*/  @!UP0 UIMAD UR8, UR10, UR39, UR5 ;  /* 0x000000270a0882a4 */ /* 0x000fe6000f8e0205 */
[----:B------:R-:W-:Y:S02]  /*5e20*/  @!UP0 UMOV UR5, UR9 ;  /* 0x0000000900058c82 */ /* 0x000fe40008000000 */
[----:B------:R-:W-:Y:S02]  /*5e30*/  UIMAD UR37, UR5, UR45, UR6 ;  /* 0x0000002d052572a4 */ /* 0x000fe4000f8e0206 */
[----:B------:R-:W-:Y:S11]  /*5e40*/  UIMAD UR36, UR8, UR58, UR4 ;  /* 0x0000003a082472a4 */ /* 0x000ff6000f8e0204 */
[----:B------:R-:W-:Y:S01]  /*5e50*/  @!UPT UIADD3 URZ, UPT, UPT, URZ, URZ, URZ ;  /* 0x000000fffffff290 */ /* 0x000fe2000fffe0ff */
.L_x_78:
[----:B------:R-:W1:Y:S01]  /*5e60*/  LDCU UR11, c[0x0][0x388] ;  /* 0x00007100ff0b77ac */ /* 0x000e620008000800 */
[----:B------:R-:W-:Y:S01]  /*5e70*/  R2UR UR6, R3 ;  /* 0x00000000030672ca */ /* 0x000fe200000e0000 */
[----:B------:R-:W-:Y:S01]  /*5e80*/  BSSY.RECONVERGENT B6, `(.L_x_79) ;  /* 0x0000074000067945 */ /* 0x000fe20003800200 */
[----:B------:R-:W-:Y:S01]  /*5e90*/  IABS R0, R0 ;  /* 0x0000000000007213 */ /* 0x000fe20000000000 */
[----:B------:R-:W-:Y:S01]  /*5ea0*/  USHF.L.U32 UR42, UR24, 0x7, URZ ;  /* 0x00000007182a7899 */ /* 0x000fe200080006ff */
[----:B------:R-:W-:Y:S03]  /*5eb0*/  @P0 SHF.R.U32.HI R4, RZ, 0x10, R5 ;  /* 0x00000010ff040819 */ /* 0x000fe60000011605 */
[----:B------:R-:W-:Y:S01]  /*5ec0*/  IMAD.MOV R0, RZ, RZ, -R0 ;  /* 0x000000ffff007224 */ /* 0x000fe200078e0a00 */
[----:B------:R-:W-:Y:S02]  /*5ed0*/  @P0 R2UR UR63, R4 ;  /* 0x00000000043f02ca */ /* 0x000fe400000e0000 */
[----:B------:R-:W-:Y:S02]  /*5ee0*/  LOP3.LUT P0, RZ, R80, 0x1b0, RZ, 0xc0, !PT ;  /* 0x000001b050ff7812 */ /* 0x000fe4000780c0ff */
[----:B------:R-:W-:Y:S01]  /*5ef0*/  R2UR UR9, R0 ;  /* 0x00000000000972ca */ /* 0x000fe200000e0000 */
[----:B------:R-:W2:Y:S10]  /*5f00*/  I2F.RP R9, UR6 ;  /* 0x0000000600097d06 */ /* 0x000eb40008209400 */
[----:B--2---:R-:W2:Y:S02]  /*5f10*/  MUFU.RCP R3, R9 ;  /* 0x0000000900037308 */ /* 0x004ea40000001000 */
[----:B--2---:R-:W-:Y:S08]  /*5f20*/  VIADD R8, R3, 0xffffffe ;  /* 0x0ffffffe03087836 */ /* 0x004ff00000000000 */
[----:B------:R-:W2:Y:S02]  /*5f30*/  F2I.FTZ.U32.TRUNC.NTZ R3, R8 ;  /* 0x0000000800037305 */ /* 0x000ea4000021f000 */
[----:B--2---:R-:W-:Y:S01]  /*5f40*/  R2UR UR5, R3 ;  /* 0x00000000030572ca */ /* 0x004fe200000e0000 */
[----:B------:R-:W-:Y:S05]  /*5f50*/  IMAD.U32 R3, RZ, RZ, UR20 ;  /* 0x00000014ff037e24 */ /* 0x000fea000f8e00ff */
[----:B------:R-:W-:Y:S04]  /*5f60*/  IABS R3, R3 ;  /* 0x0000000300037213 */ /* 0x000fe80000000000 */
[----:B------:R-:W-:Y:S01]  /*5f70*/  R2UR UR8, R3 ;  /* 0x00000000030872ca */ /* 0x000fe200000e0000 */
[----:B-1----:R-:W-:Y:S02]  /*5f80*/  IMAD.U32 R3, RZ, RZ, UR11 ;  /* 0x0000000bff037e24 */ /* 0x002fe4000f8e00ff */
[----:B------:R-:W-:Y:S03]  /*5f90*/  UIADD3 UR4, UPT, UPT, URZ, -UR5, URZ ;  /* 0x80000005ff047290 */ /* 0x000fe6000fffe0ff */
[----:B------:R-:W-:Y:S01]  /*5fa0*/  IABS R9, R3 ;  /* 0x0000000300097213 */ /* 0x000fe20000000000 */
[----:B------:R-:W-:Y:S03]  /*5fb0*/  UIMAD UR7, UR4, UR6, URZ ;  /* 0x00000006040772a4 */ /* 0x000fe6000f8e02ff */
[----:B------:R-:W-:Y:S01]  /*5fc0*/  UMOV UR4, URZ ;  /* 0x000000ff00047c82 */ /* 0x000fe20008000000 */
[----:B------:R-:W1:Y:S01]  /*5fd0*/  I2F.RP R0, R9 ;  /* 0x0000000900007306 */ /* 0x000e620000209400 */
[----:B------:R-:W-:Y:S07]  /*5fe0*/  UIMAD.WIDE.U32 UR4, UR5, UR7, UR4 ;  /* 0x00000007050472a5 */ /* 0x000fee000f8e0004 */
[----:B------:R-:W-:Y:S02]  /*5ff0*/  UMOV UR4, UR5 ;  /* 0x0000000500047c82 */ /* 0x000fe40008000000 */
[----:B------:R-:W-:Y:S01]  /*6000*/  UIMAD.WIDE.U32 UR4, UR4, UR8, URZ ;  /* 0x00000008040472a5 */ /* 0x000fe2000f8e00ff */
[----:B-1----:R-:W1:Y:S06]  /*6010*/  MUFU.RCP R0, R0 ;  /* 0x0000000000007308 */ /* 0x002e6c0000001000 */
[----:B------:R-:W-:Y:S02]  /*6020*/  UMOV UR43, UR5 ;  /* 0x00000005002b7c82 */ /* 0x000fe40008000000 */
[----:B------:R-:W-:Y:S04]  /*6030*/  UIMAD UR4, UR43, UR9, UR8 ;  /* 0x000000092b0472a4 */ /* 0x000fe8000f8e0208 */
[----:B------:R-:W-:Y:S01]  /*6040*/  UISETP.GT.U32.AND UP0, UPT, UR6, UR4, UPT ;  /* 0x000000040600728c */ /* 0x000fe2000bf04070 */
[----:B-1----:R-:W-:Y:S10]  /*6050*/  VIADD R10, R0, 0xffffffe ;  /* 0x0ffffffe000a7836 */ /* 0x002ff40000000000 */
[----:B------:R-:W-:Y:S02]  /*6060*/  @!UP0 UIADD3 UR4, UPT, UPT, UR4, -UR6, URZ ;  /* 0x8000000604048290 */ /* 0x000fe4000fffe0ff */
[----:B------:R-:W-:Y:S01]  /*6070*/  @!UP0 UIADD3 UR43, UPT, UPT, UR43, 0x1, URZ ;  /* 0x000000012b2b8890 */ /* 0x000fe2000fffe0ff */
[----:B------:R-:W1:Y:S01]  /*6080*/  F2I.FTZ.U32.TRUNC.NTZ R11, R10 ;  /* 0x0000000a000b7305 */ /* 0x000e62000021f000 */
[----:B------:R-:W-:Y:S02]  /*6090*/  UISETP.GE.U32.AND UP2, UPT, UR4, UR6, UPT ;  /* 0x000000060400728c */ /* 0x000fe4000bf46070 */
[----:B------:R-:W-:Y:S02]  /*60a0*/  ULOP3.LUT UR4, UR20, UR52, URZ, 0x3c, !UPT ;  /* 0x0000003414047292 */ /* 0x000fe4000f8e3cff */
[----:B------:R-:W-:Y:S02]  /*60b0*/  UISETP.NE.AND UP0, UPT, UR52, URZ, UPT ;  /* 0x000000ff3400728c */ /* 0x000fe4000bf05270 */
[----:B------:R-:W-:Y:S05]  /*60c0*/  UISETP.GE.AND UP1, UPT, UR4, URZ, UPT ;  /* 0x000000ff0400728c */ /* 0x000fea000bf26270 */
[----:B------:R-:W-:Y:S01]  /*60d0*/  @UP2 UIADD3 UR43, UPT, UPT, UR43, 0x1, URZ ;  /* 0x000000012b2b2890 */ /* 0x000fe2000fffe0ff */
[--C-:B-1----:R-:W-:Y:S02]  /*60e0*/  IMAD.MOV R8, RZ, RZ, -R11.reuse ;  /* 0x000000ffff087224 */ /* 0x102fe400078e0a0b */
[----:B------:R-:W-:Y:S03]  /*60f0*/  IMAD.MOV.U32 R10, RZ, RZ, RZ ;  /* 0x000000ffff0a7224 */ /* 0x000fe600078e00ff */
[----:B------:R-:W-:Y:S01]  /*6100*/  @!UP1 UIADD3 UR43, UPT, UPT, -UR43, URZ, URZ ;  /* 0x000000ff2b2b9290 */ /* 0x000fe2000fffe1ff */
[----:B------:R-:W-:Y:S01]  /*6110*/  IMAD R3, R8, R9, RZ ;  /* 0x0000000908037224 */ /* 0x000fe200078e02ff */
[----:B------:R-:W-:Y:S02]  /*6120*/  UISETP.NE.AND UP1, UPT, UR38, 0x1, UPT ;  /* 0x000000012600788c */ /* 0x000fe4000bf25270 */
[----:B------:R-:W-:Y:S01]  /*6130*/  @!UP0 ULOP3.LUT UR43, URZ, UR52, URZ, 0x33, !UPT ;  /* 0x00000034ff2b8292 */ /* 0x000fe2000f8e33ff */
[----:B------:R-:W-:Y:S05]  /*6140*/  IMAD.HI.U32 R11, R11, R3, R10 ;  /* 0x000000030b0b7227 */ /* 0x000fea00078e000a */
[----:B------:R-:W-:Y:S03]  /*6150*/  MOV R0, UR43 ;  /* 0x0000002b00007c02 */ /* 0x000fe60008000f00 */
[----:B------:R-:W1:Y:S01]  /*6160*/  @!UP1 LDCU.128 UR12, c[0x0][0xb10] ;  /* 0x00016200ff0c97ac */ /* 0x000e620008000c00 */
[----:B------:R-:W-:Y:S05]  /*6170*/  IABS R0, R0 ;  /* 0x0000000000007213 */ /* 0x000fea0000000000 */
[----:B------:R-:W-:Y:S01]  /*6180*/  IMAD.HI.U32 R11, R11, R0, RZ ;  /* 0x000000000b0b7227 */ /* 0x000fe200078e00ff */
[----:B------:R-:W2:Y:S03]  /*6190*/  @!UP1 LDCU UR10, c[0x0][0xb20] ;  /* 0x00016400ff0a97ac */ /* 0x000ea60008000800 */
[----:B------:R-:W-:Y:S01]  /*61a0*/  IMAD.MOV R3, RZ, RZ, -R11 ;  /* 0x000000ffff037224 */ /* 0x000fe200078e0a0b */
[----:B------:R-:W3:Y:S03]  /*61b0*/  @!UP1 LDCU UR5, c[0x0][0xb0c] ;  /* 0x00016180ff0597ac */ /* 0x000ee60008000800 */
[C---:B------:R-:W-:Y:S01]  /*61c0*/  IMAD R0, R9.reuse, R3, R0 ;  /* 0x0000000309007224 */ /* 0x040fe200078e0200 */
[----:B-1----:R-:W-:Y:S04]  /*61d0*/  UIMAD.WIDE.U32 UR6, UR36, UR15, URZ ;  /* 0x0000000f240672a5 */ /* 0x002fe8000f8e00ff */
[----:B------:R-:W-:Y:S01]  /*61e0*/  ISETP.GT.U32.AND P1, PT, R9, R0, PT ;  /* 0x000000000900720c */ /* 0x000fe20003f24070 */
[----:B------:R-:W-:Y:S02]  /*61f0*/  UIMAD.WIDE.U32 UR8, UR37, UR12, URZ ;  /* 0x0000000c250872a5 */ /* 0x000fe4000f8e00ff */
[----:B------:R-:W-:Y:S02]  /*6200*/  @!UP1 UISETP.NE.AND UP0, UPT, UR14, 0x1, UPT ;  /* 0x000000010e00988c */ /* 0x000fe4000bf05270 */
[----:B------:R-:W-:Y:S01]  /*6210*/  ULOP3.LUT UR8, UR43, UR11, URZ, 0x3c, !UPT ;  /* 0x0000000b2b087292 */ /* 0x000fe2000f8e3cff */
[----:B------:R-:W-:Y:S02]  /*6220*/  @!UP1 UMOV UR6, UR7 ;  /* 0x0000000700069c82 */ /* 0x000fe40008000000 */
[----:B------:R-:W-:Y:S01]  /*6230*/  @!UP1 UMOV UR4, UR9 ;  /* 0x0000000900049c82 */ /* 0x000fe20008000000 */
[----:B--2---:R-:W-:Y:S02]  /*6240*/  @!UP1 USHF.R.U32.HI UR6, URZ, UR10, UR6 ;  /* 0x0000000aff069299 */ /* 0x004fe40008011606 */
[----:B---3--:R-:W-:Y:S02]  /*6250*/  @!UP1 UISETP.NE.AND UP2, UPT, UR5, 0x1, UPT ;  /* 0x000000010500988c */ /* 0x008fe4000bf45270 */
[----:B------:R-:W-:Y:S01]  /*6260*/  @!UP1 USHF.R.U32.HI UR4, URZ, UR13, UR4 ;  /* 0x0000000dff049299 */ /* 0x000fe20008011604 */
[----:B------:R-:W-:Y:S01]  /*6270*/  @!P1 IMAD.IADD R0, R0, 0x1, -R9 ;  /* 0x0000000100009824 */ /* 0x000fe200078e0a09 */
[----:B------:R-:W-:Y:S01]  /*6280*/  @!UP1 USEL UR6, UR36, UR6, !UP0 ;  /* 0x0000000624069287 */ /* 0x000fe2000c000000 */
[----:B------:R-:W-:Y:S01]  /*6290*/  @!P1 IADD3 R11, PT, PT, R11, 0x1, RZ ;  /* 0x000000010b0b9810 */ /* 0x000fe20007ffe0ff */
[----:B------:R-:W-:Y:S02]  /*62a0*/  @!UP1 USEL UR7, UR37, UR4, !UP2 ;  /* 0x0000000425079287 */ /* 0x000fe4000d000000 */
[----:B------:R-:W-:Y:S01]  /*62b0*/  UISETP.GE.AND UP0, UPT, UR8, URZ, UPT ;  /* 0x000000ff0800728c */ /* 0x000fe2000bf06270 */
[----:B------:R-:W-:Y:S01]  /*62c0*/  ISETP.GE.U32.AND P2, PT, R0, R9, PT ;  /* 0x000000090000720c */ /* 0x000fe20003f46070 */
[----:B------:R-:W-:Y:S02]  /*62d0*/  UISETP.NE.AND UP2, UPT, UR11, URZ, UPT ;  /* 0x000000ff0b00728c */ /* 0x000fe4000bf45270 */
[----:B------:R-:W-:Y:S02]  /*62e0*/  @!UP1 UIADD3 UR4, UPT, UPT, -UR7, UR6, URZ ;  /* 0x0000000607049290 */ /* 0x000fe4000fffe1ff */
[----:B------:R-:W-:Y:S02]  /*62f0*/  @!UP1 UIADD3 UR6, UPT, UPT, UR7, -UR6, URZ ;  /* 0x8000000607069290 */ /* 0x000fe4000fffe0ff */
[----:B------:R-:W-:Y:S02]  /*6300*/  @!UP1 UIMAD UR37, UR4, UR5, UR37 ;  /* 0x00000005042592a4 */ /* 0x000fe4000f8e0225 */
[----:B------:R-:W-:Y:S02]  /*6310*/  UIADD3 UR4, UPT, UPT, -UR43, URZ, URZ ;  /* 0x000000ff2b047290 */ /* 0x000fe4000fffe1ff */
[----:B------:R-:W-:Y:S02]  /*6320*/  @!UP1 UIMAD UR36, UR6, UR14, UR36 ;  /* 0x0000000e062492a4 */ /* 0x000fe4000f8e0224 */
[----:B------:R-:W-:Y:S01]  /*6330*/  UIMAD UR5, UR52, UR4, UR20 ;  /* 0x00000004340572a4 */ /* 0x000fe2000f8e0214 */
[----:B------:R-:W-:Y:S03]  /*6340*/  @P2 VIADD R11, R11, 0x1 ;  /* 0x000000010b0b2836 */ /* 0x000fe60000000000 */
[----:B------:R-:W-:Y:S02]  /*6350*/  USHF.L.U32 UR51, UR5, 0x7, URZ ;  /* 0x0000000705337899 */ /* 0x000fe400080006ff */
[----:B------:R-:W-:Y:S11]  /*6360*/  R2UR UR44, R11 ;  /* 0x000000000b2c72ca */ /* 0x000ff600000e0000 */
[----:B------:R-:W-:Y:S02]  /*6370*/  @!UPT UIADD3 URZ, UPT, UPT, URZ, URZ, URZ ;  /* 0x000000fffffff290 */ /* 0x000fe4000fffe0ff */
[----:B------:R-:W-:Y:S02]  /*6380*/  @!UP0 UIADD3 UR44, UPT, UPT, -UR44, URZ, URZ ;  /* 0x000000ff2c2c8290 */ /* 0x000fe4000fffe1ff */
[----:B------:R-:W-:Y:S04]  /*6390*/  @!UP2 ULOP3.LUT UR44, URZ, UR11, URZ, 0x33, !UPT ;  /* 0x0000000bff2ca292 */ /* 0x000fe8000f8e33ff */
[----:B------:R-:W-:Y:S04]  /*63a0*/  UIADD3 UR4, UPT, UPT, -UR44, URZ, URZ ;  /* 0x000000ff2c047290 */ /* 0x000fe8000fffe1ff */
[----:B------:R-:W-:Y:S01]  /*63b0*/  UIMAD UR43, UR11, UR4, UR43 ;  /* 0x000000040b2b72a4 */ /* 0x000fe2000f8e022b */
[----:B------:R-:W-:Y:S11]  /*63c0*/  @!P0 BRA `(.L_x_80) ;  /* 0x00000000007c8947 */ /* 0x000ff60003800000 */
[----:B------:R-:W1:Y:S01]  /*63d0*/  LDCU.64 UR8, c[0x4][0x80] ;  /* 0x01001000ff0877ac */ /* 0x000e620008000a00 */
[----:B------:R-:W-:Y:S01]  /*63e0*/  MOV R16, 0x0 ;  /* 0x0000000000107802 */ /* 0x000fe20000000f00 */
[----:B------:R-:W-:Y:S02]  /*63f0*/  HFMA2 R12, -RZ, RZ, 0, 5.9604644775390625e-08 ;  /* 0x00000001ff0c7431 */ /* 0x000fe400000001ff */
[----:B------:R-:W-:Y:S01]  /*6400*/  IMAD.MOV.U32 R8, RZ, RZ, 0x70 ;  /* 0x00000070ff087424 */ /* 0x000fe200078e00ff */
[----:B------:R2:W3:Y:S01]  /*6410*/  LDC.64 R14, c[0x4][R16] ;  /* 0x01000000100e7b82 */ /* 0x0004e20000000a00 */
[----:B------:R-:W4:Y:S01]  /*6420*/  LDCU.64 UR6, c[0x4][0x88] ;  /* 0x01001100ff0677ac */ /* 0x000f220008000a00 */
[----:B------:R-:W-:Y:S01]  /*6430*/  IMAD.MOV.U32 R13, RZ, RZ, RZ ;  /* 0x000000ffff0d7224 */ /* 0x000fe200078e00ff */
[----:B------:R-:W2:Y:S01]  /*6440*/  LDCU.64 UR4, c[0x4][0x8] ;  /* 0x01000100ff0477ac */ /* 0x000ea20008000a00 */
[----:B-1----:R-:W-:Y:S01]  /*6450*/  MOV R5, UR9 ;  /* 0x0000000900057c02 */ /* 0x002fe20008000f00 */
[----:B------:R-:W-:Y:S01]  /*6460*/  IMAD.U32 R4, RZ, RZ, UR8 ;  /* 0x00000008ff047e24 */ /* 0x000fe2000f8e00ff */
[----:B----4-:R-:W-:Y:S01]  /*6470*/  MOV R7, UR7 ;  /* 0x0000000700077c02 */ /* 0x010fe20008000f00 */
[----:B------:R-:W-:Y:S01]  /*6480*/  IMAD.U32 R6, RZ, RZ, UR6 ;  /* 0x00000006ff067e24 */ /* 0x000fe2000f8e00ff */
[----:B--2---:R-:W-:Y:S01]  /*6490*/  MOV R11, UR5 ;  /* 0x00000005000b7c02 */ /* 0x004fe20008000f00 */
[----:B------:R-:W-:Y:S02]  /*64a0*/  IMAD.U32 R10, RZ, RZ, UR4 ;  /* 0x00000004ff0a7e24 */ /* 0x000fe4000f8e00ff */
[----:B------:R-:W-:Y:S07]  /*64b0*/  LEPC R20, `(.L_x_81) ;  /* 0x000000001014794e */ /* 0x000fee0000000000 */
[----:B---3-5:R-:W-:Y:S05]  /*64c0*/  CALL.ABS.NOINC R14 ;  /* 0x000000000e007343 */ /* 0x028fea0003c00000 */
.L_x_81:
[----:B------:R-:W1:Y:S01]  /*64d0*/  LDCU.64 UR8, c[0x4][0x80] ;  /* 0x01001000ff0877ac */ /* 0x000e620008000a00 */
[----:B------:R-:W2:Y:S01]  /*64e0*/  LDC.64 R16, c[0x4][R16] ;  /* 0x0100000010107b82 */ /* 0x000ea20000000a00 */
[----:B------:R-:W-:Y:S02]  /*64f0*/  HFMA2 R12, -RZ, RZ, 0, 5.9604644775390625e-08 ;  /* 0x00000001ff0c7431 */ /* 0x000fe400000001ff */
[----:B------:R-:W-:Y:S02]  /*6500*/  IMAD.MOV.U32 R8, RZ, RZ, 0x70 ;  /* 0x00000070ff087424 */ /* 0x000fe400078e00ff */
[----:B------:R-:W-:Y:S01]  /*6510*/  IMAD.MOV.U32 R13, RZ, RZ, RZ ;  /* 0x000000ffff0d7224 */ /* 0x000fe200078e00ff */
[----:B------:R-:W3:Y:S01]  /*6520*/  LDCU.64 UR6, c[0x4][0x88] ;  /* 0x01001100ff0677ac */ /* 0x000ee20008000a00 */
[----:B------:R-:W4:Y:S01]  /*6530*/  LDCU.64 UR4, c[0x4][0x8] ;  /* 0x01000100ff0477ac */ /* 0x000f220008000a00 */
[----:B-1----:R-:W-:Y:S02]  /*6540*/  MOV R4, UR8 ;  /* 0x0000000800047c02 */ /* 0x002fe40008000f00 */
[----:B------:R-:W-:Y:S02]  /*6550*/  MOV R5, UR9 ;  /* 0x0000000900057c02 */ /* 0x000fe40008000f00 */
[----:B---3--:R-:W-:Y:S01]  /*6560*/  MOV R7, UR7 ;  /* 0x0000000700077c02 */ /* 0x008fe20008000f00 */
[----:B------:R-:W-:Y:S01]  /*6570*/  IMAD.U32 R6, RZ, RZ, UR6 ;  /* 0x00000006ff067e24 */ /* 0x000fe2000f8e00ff */
[----:B----4-:R-:W-:Y:S01]  /*6580*/  MOV R11, UR5 ;  /* 0x00000005000b7c02 */ /* 0x010fe20008000f00 */
[----:B------:R-:W-:Y:S02]  /*6590*/  IMAD.U32 R10, RZ, RZ, UR4 ;  /* 0x00000004ff0a7e24 */ /* 0x000fe4000f8e00ff */
[----:B------:R-:W-:Y:S07]  /*65a0*/  LEPC R20, `(.L_x_80) ;  /* 0x000000001014794e */ /* 0x000fee0000000000 */
[----:B--2---:R-:W-:Y:S05]  /*65b0*/  CALL.ABS.NOINC R16 ;  /* 0x0000000010007343 */ /* 0x004fea0003c00000 */
.L_x_80:
[----:B------:R-:W-:Y:S05]  /*65c0*/  BSYNC.RECONVERGENT B6 ;  /* 0x0000000000067941 */ /* 0x000fea0003800200 */
.L_x_79:
[----:B------:R-:W-:Y:S02]  /*65d0*/  R2UR UR6, R93 ;  /* 0x000000005d0672ca */ /* 0x000fe400000e0000 */
[----:B------:R-:W-:Y:S02]  /*65e0*/  R2UR UR5, R92 ;  /* 0x000000005c0572ca */ /* 0x000fe400000e0000 */
[----:B------:R-:W-:Y:S02]  /*65f0*/  R2UR UR4, R91 ;  /* 0x000000005b0472ca */ /* 0x000fe400000e0000 */
[----:B------:R-:W-:Y:S02]  /*6600*/  ISETP.NE.U32.AND P4, PT, R78, RZ, PT ;  /* 0x000000ff4e00720c */ /* 0x000fe40003f85070 */
[----:B------:R-:W-:Y:S02]  /*6610*/  ISETP.NE.U32.AND P2, PT, RZ, UR54, PT ;  /* 0x00000036ff007c0c */ /* 0x000fe4000bf45070 */
[----:B------:R-:W-:Y:S02]  /*6620*/  ISETP.NE.AND.EX P4, PT, R79, RZ, PT, P4 ;  /* 0x000000ff4f00720c */ /* 0x000fe40003f85340 */
[----:B------:R-:W-:Y:S01]  /*6630*/  ISETP.NE.AND.EX P2, PT, RZ, UR55, PT, P2 ;  /* 0x00000037ff007c0c */ /* 0x000fe2000bf45320 */
[----:B------:R-:W-:Y:S02]  /*6640*/  UISETP.NE.AND UP2, UPT, UR6, URZ, UPT ;  /* 0x000000ff0600728c */ /* 0x000fe4000bf45270 */
[----:B------:R-:W-:Y:S04]  /*6650*/  UISETP.NE.U32.AND UP0, UPT, UR5, URZ, UPT ;  /* 0x000000ff0500728c */ /* 0x000fe8000bf05070 */
[----:B------:R-:W-:Y:S01]  /*6660*/  UISETP.NE.AND.EX UP1, UPT, UR4, URZ, UPT, UP0 ;  /* 0x000000ff0400728c */ /* 0x000fe2000bf25300 */
[----:B------:R-:W-:Y:S01]  /*6670*/  PLOP3.LUT P1, PT, PT, PT, UP2, 0x80, 0x8 ;  /* 0x000000000008781c */ /* 0x000fe20003f2f028 */
[----:B------:R-:W-:Y:S03]  /*6680*/  UPLOP3.LUT UP0, UPT, UPT, UPT, UPT, 0x40, 0x4 ;  /* 0x000000000004789c */ /* 0x000fe60003f0e870 */
[----:B------:R-:W-:Y:S06]  /*6690*/  @UP2 UPLOP3.LUT UP0, UPT, UPT, UPT, UP1, 0x80, 0x8 ;  /* 0x000000000008289c */ /* 0x000fec0003f0f010 */
[----:B------:R-:W-:Y:S01]  /*66a0*/  PLOP3.LUT P0, PT, PT, PT, UP0, 0x80, 0x8 ;  /* 0x000000000008781c */ /* 0x000fe20003f0f008 */
[----:B------:R-:W-:Y:S01]  /*66b0*/  @!UPT UIADD3 URZ, UPT, UPT, URZ, URZ, URZ ;  /* 0x000000fffffff290 */ /* 0x000fe2000fffe0ff */
[----:B------:R-:W-:Y:S11]  /*66c0*/  BRA.U !UP1, `(.L_x_82) ;  /* 0x0000000109407547 */ /* 0x000ff6000b800000 */
[----:B------:R-:W-:Y:S01]  /*66d0*/  UISETP.NE.U32.AND UP0, UPT, UR54, URZ, UPT ;  /* 0x000000ff3600728c */ /* 0x000fe2000bf05070 */
[----:B------:R-:W-:Y:S01]  /*66e0*/  R2UR UR6, R92 ;  /* 0x000000005c0672ca */ /* 0x000fe200000e0000 */
[----:B------:R-:W1:Y:S01]  /*66f0*/  LDCU.64 UR8, c[0x0][0x358] ;  /* 0x00006b00ff0877ac */ /* 0x000e620008000a00 */
[----:B------:R-:W-:Y:S02]  /*6700*/  HFMA2 R89, -RZ, RZ, 0, 5.9604644775390625e-08 ;  /* 0x00000001ff597431 */ /* 0x000fe400000001ff */
[----:B------:R-:W-:Y:S01]  /*6710*/  IMAD.MOV.U32 R0, RZ, RZ, 0x1 ;  /* 0x00000001ff007424 */ /* 0x000fe200078e00ff */
[----:B------:R-:W-:Y:S06]  /*6720*/  UISETP.NE.AND.EX UP0, UPT, UR55, URZ, UPT, UP0 ;  /* 0x000000ff3700728c */ /* 0x000fec000bf05300 */
[----:B------:R-:W-:Y:S05]  /*6730*/  PLOP3.LUT P3, PT, PT, PT, UP0, 0x80, 0x8 ;  /* 0x000000000008781c */ /* 0x000fea0003f6f008 */
[----:B------:R-:W2:Y:S01]  /*6740*/  @UP0 LDCU.64 UR4, c[0x0][0x888] ;  /* 0x00011100ff0407ac */ /* 0x000ea20008000a00 */
[----:B------:R-:W-:Y:S07]  /*6750*/  @UP0 UIMAD UR6, UR49, UR6, URZ ;  /* 0x00000006310602a4 */ /* 0x000fee000f8e02ff */
[----:B------:R-:W-:Y:S01]  /*6760*/  @!P3 PRMT R89, R0, 0x7610, R89 ;  /* 0x000076100059b816 */ /* 0x000fe20000000059 */
[----:B--2---:R-:W-:Y:S06]  /*6770*/  @UP0 UIMAD.WIDE UR4, UR6, 0x4, UR4 ;  /* 0x00000004060408a5 */ /* 0x004fec000f8e0204 */
[----:B------:R-:W-:Y:S02]  /*6780*/  IMAD.U32 R4, RZ, RZ, UR4 ;  /* 0x00000004ff047e24 */ /* 0x000fe4000f8e00ff */
[----:B------:R-:W-:Y:S03]  /*6790*/  IMAD.U32 R5, RZ, RZ, UR5 ;  /* 0x00000005ff057e24 */ /* 0x000fe6000f8e00ff */
[----:B------:R-:W2:Y:S02]  /*67a0*/  @!UP0 LDCU UR4, c[0x0][0x880] ;  /* 0x00011000ff0487ac */ /* 0x000ea40008000800 */
[----:B-1---5:R1:W5:Y:S02]  /*67b0*/  @P3 LDG.E R41, desc[UR8][R4.64] ;  /* 0x0000000804293981 */ /* 0x022364000c1e1900 */
[----:B-12---:R-:W-:Y:S02]  /*67c0*/  @!P3 MOV R41, UR4 ;  /* 0x000000040029bc02 */ /* 0x006fe40008000f00 */
.L_x_82:
[----:B------:R-:W-:Y:S05]  /*67d0*/  @!P4 BRA `(.L_x_83) ;  /* 0x000000000024c947 */ /* 0x000fea0003800000 */
[----:B------:R-:W-:Y:S01]  /*67e0*/  ISETP.NE.U32.AND P3, PT, R76, RZ, PT ;  /* 0x000000ff4c00720c */ /* 0x000fe20003f65070 */
[----:B------:R-:W1:Y:S03]  /*67f0*/  LDCU.64 UR4, c[0x0][0x358] ;  /* 0x00006b00ff0477ac */ /* 0x000e660008000a00 */
[----:B------:R-:W-:Y:S11]  /*6800*/  ISETP.NE.AND.EX P3, PT, R77, RZ, PT, P3 ;  /* 0x000000ff4d00720c */ /* 0x000ff60003f65330 */
[----:B------:R-:W-:Y:S02]  /*6810*/  @!UPT UIADD3 URZ, UPT, UPT, URZ, URZ, URZ ;  /* 0x000000fffffff290 */ /* 0x000fe4000fffe0ff */
[----:B------:R-:W2:Y:S01]  /*6820*/  @P3 LDC.64 R4, c[0x0][0x8a8] ;  /* 0x00022a00ff043b82 */ /* 0x000ea20000000a00 */
[----:B------:R-:W-:Y:S04]  /*6830*/  @P3 IMAD R0, R78, UR49, RZ ;  /* 0x000000314e003c24 */ /* 0x000fe8000f8e02ff */
[----:B--2---:R-:W-:Y:S05]  /*6840*/  @P3 IMAD.WIDE R4, R0, 0x4, R4 ;  /* 0x0000000400043825 */ /* 0x004fea00078e0204 */
[----:B-1---5:R1:W5:Y:S02]  /*6850*/  @P3 LDG.E R38, desc[UR4][R4.64] ;  /* 0x0000000404263981 */ /* 0x022364000c1e1900 */
[----:B-1----:R-:W2:Y:S02]  /*6860*/  @!P3 LDC R38, c[0x0][0x8a0] ;  /* 0x00022800ff26bb82 */ /* 0x002ea40000000800 */
.L_x_83:
[----:B-----5:R-:W-:Y:S01]  /*6870*/  FSETP.NEU.AND P3, PT, R41, RZ, PT ;  /* 0x000000ff2900720b */ /* 0x020fe20003f6d000 */
[----:B------:R-:W-:Y:S01]  /*6880*/  BSSY B1, `(.L_x_84) ;  /* 0x0000039000017945 */ /* 0x000fe20003800000 */
[----:B------:R-:W-:Y:S01]  /*6890*/  SEL R4, RZ, 0xffffffff, P2 ;  /* 0xffffffffff047807 */ /* 0x000fe20001000000 */
[----:B------:R-:W-:Y:S01]  /*68a0*/  IMAD.MOV.U32 R46, RZ, RZ, 0x1 ;  /* 0x00000001ff2e7424 */ /* 0x000fe200078e00ff */
[----:B------:R-:W-:Y:S01]  /*68b0*/  @P1 LOP3.LUT P2, RZ, R89, 0xff, RZ, 0xc0, !PT ;  /* 0x000000ff59ff1812 */ /* 0x000fe2000784c0ff */
[----:B------:R-:W-:Y:S01]  /*68c0*/  IMAD.IADD R39, R37, 0x1, R2 ;  /* 0x0000000125277824 */ /* 0x000fe200078e0202 */
[----:B------:R-:W-:Y:S01]  /*68d0*/  @P1 SEL R3, RZ, 0xffffffff, P3 ;  /* 0xffffffffff031807 */ /* 0x000fe20001800000 */
[----:B------:R-:W-:Y:S01]  /*68e0*/  IMAD R98, R87, -0x10, R96 ;  /* 0xfffffff057627824 */ /* 0x000fe200078e0260 */
[----:B------:R-:W-:Y:S01]  /*68f0*/  LOP3.LUT R85, R85, 0x1, RZ, 0x3c, !PT ;  /* 0x0000000155557812 */ /* 0x000fe200078e3cff */
[----:B------:R-:W-:Y:S01]  /*6900*/  IMAD.MOV.U32 R47, RZ, RZ, RZ ;  /* 0x000000ffff2f7224 */ /* 0x000fe200078e00ff */
[----:B------:R-:W-:Y:S02]  /*6910*/  @P0 SEL R3, R4, R3, !P2 ;  /* 0x0000000304030207 */ /* 0x000fe40005000000 */
[----:B------:R-:W-:Y:S02]  /*6920*/  CS2R R74, SRZ ;  /* 0x00000000004a7805 */ /* 0x000fe4000001ff00 */
[----:B------:R-:W-:Y:S02]  /*6930*/  LEA R99, R36, UR48, 0x3 ;  /* 0x0000003024637c11 */ /* 0x000fe4000f8e18ff */
[----:B------:R-:W-:Y:S02]  /*6940*/  CS2R R72, SRZ ;  /* 0x0000000000487805 */ /* 0x000fe4000001ff00 */
[----:B------:R-:W-:Y:S02]  /*6950*/  @P1 LOP3.LUT R3, R3, 0x1, RZ, 0xc0, !PT ;  /* 0x0000000103031812 */ /* 0x000fe400078ec0ff */
[----:B------:R-:W-:Y:S02]  /*6960*/  CS2R R66, SRZ ;  /* 0x0000000000427805 */ /* 0x000fe4000001ff00 */
[----:B------:R-:W-:Y:S02]  /*6970*/  SHF.L.U32 R0, R84, 0x1f, RZ ;  /* 0x0000001f54007819 */ /* 0x000fe400000006ff */
[----:B------:R-:W-:Y:S02]  /*6980*/  CS2R R64, SRZ ;  /* 0x0000000000407805 */ /* 0x000fe4000001ff00 */
[----:B------:R-:W-:Y:S02]  /*6990*/  ISETP.NE.U32.OR P5, PT, R3, 0x1, !P1 ;  /* 0x000000010300780c */ /* 0x000fe40004fa5470 */
[----:B------:R-:W-:Y:S02]  /*69a0*/  CS2R R58, SRZ ;  /* 0x00000000003a7805 */ /* 0x000fe4000001ff00 */
[----:B------:R-:W-:Y:S02]  /*69b0*/  PLOP3.LUT P2, PT, PT, PT, UP1, 0x80, 0x8 ;  /* 0x000000000008781c */ /* 0x000fe40003f4f018 */
[----:B------:R-:W-:Y:S02]  /*69c0*/  CS2R R56, SRZ ;  /* 0x0000000000387805 */ /* 0x000fe4000001ff00 */
[----:B------:R-:W-:Y:S02]  /*69d0*/  LOP3.LUT P4, R95, R89, 0xff, RZ, 0xc0, !PT ;  /* 0x000000ff595f7812 */ /* 0x000fe4000788c0ff */
[----:B------:R-:W-:Y:S02]  /*69e0*/  CS2R R50, SRZ ;  /* 0x0000000000327805 */ /* 0x000fe4000001ff00 */
[----:B------:R-:W-:Y:S02]  /*69f0*/  SEL R3, RZ, 0xffffffff, P3 ;  /* 0xffffffffff037807 */ /* 0x000fe40001800000 */
[----:B------:R-:W-:Y:S02]  /*6a00*/  CS2R R48, SRZ ;  /* 0x0000000000307805 */ /* 0x000fe4000001ff00 */
[----:B------:R-:W-:Y:S02]  /*6a10*/  P2R R97, PR, RZ, 0x20 ;  /* 0x00000020ff617803 */ /* 0x000fe40000000000 */
[----:B------:R-:W-:Y:S02]  /*6a20*/  @P5 SHF.L.U32 R5, R85, 0x1f, RZ ;  /* 0x0000001f55055819 */ /* 0x000fe400000006ff */
[----:B------:R-:W-:Y:S02]  /*6a30*/  @P2 SEL R3, R4, R3, !P4 ;  /* 0x0000000304032207 */ /* 0x000fe40006000000 */
[----:B------:R-:W1:Y:S02]  /*6a40*/  @P5 SYNCS.PHASECHK.TRANS64.TRYWAIT P1, [UR48+0x60], R5 ;  /* 0x00006005ff0055a7 */ /* 0x000e640008021130 */
[----:B------:R-:W-:Y:S04]  /*6a50*/  LOP3.LUT R3, R3, 0x1, RZ, 0xc0, !PT ;  /* 0x0000000103037812 */ /* 0x000fe800078ec0ff */
[----:B------:R-:W-:Y:S04]  /*6a60*/  ISETP.NE.U32.AND P2, PT, R3, 0x1, PT ;  /* 0x000000010300780c */ /* 0x000fe80003f45070 */
[----:B------:R-:W-:Y:S01]  /*6a70*/  P2R R60, PR, RZ, 0x4 ;  /* 0x00000004ff3c7803 */ /* 0x000fe20000000000 */
[----:B------:R3:W4:Y:S01]  /*6a80*/  SYNCS.PHASECHK.TRANS64.TRYWAIT P0, [R99+URZ+0xc0], R0 ;  /* 0x0000c000630075a7 */ /* 0x00072200080011ff */
[----:B-1----:R-:W-:Y:S01]  /*6a90*/  @P5 SEL R46, RZ, 0x1, !P1 ;  /* 0x00000001ff2e5807 */ /* 0x002fe20004800000 */
[----:B---3--:R-:W-:Y:S06]  /*6aa0*/  @!P5 BRA `(.L_x_85) ;  /* 0x000000000058d947 */ /* 0x008fec0003800000 */
[----:B------:R-:W-:Y:S01]  /*6ab0*/  IMAD.MOV.U32 R75, RZ, RZ, RZ ;  /* 0x000000ffff4b7224 */ /* 0x000fe200078e00ff */
[----:B------:R-:W-:Y:S01]  /*6ac0*/  ISETP.NE.AND P1, PT, R46, RZ, PT ;  /* 0x000000ff2e00720c */ /* 0x000fe20003f25270 */
[----:B------:R-:W-:Y:S01]  /*6ad0*/  BSSY B0, `(.L_x_86) ;  /* 0x000000c000007945 */ /* 0x000fe20003800000 */
[----:B------:R-:W-:Y:S02]  /*6ae0*/  CS2R R50, SRZ ;  /* 0x0000000000327805 */ /* 0x000fe4000001ff00 */
[----:B------:R-:W-:Y:S02]  /*6af0*/  CS2R R48, SRZ ;  /* 0x0000000000307805 */ /* 0x000fe4000001ff00 */
[----:B------:R-:W-:Y:S02]  /*6b00*/  CS2R R58, SRZ ;  /* 0x00000000003a7805 */ /* 0x000fe4000001ff00 */
[----:B------:R-:W-:Y:S02]  /*6b10*/  CS2R R56, SRZ ;  /* 0x0000000000387805 */ /* 0x000fe4000001ff00 */
[----:B------:R-:W-:Y:S02]  /*6b20*/  CS2R R66, SRZ ;  /* 0x0000000000427805 */ /* 0x000fe4000001ff00 */
[----:B------:R-:W-:Y:S02]  /*6b30*/  CS2R R64, SRZ ;  /* 0x0000000000407805 */ /* 0x000fe4000001ff00 */
[----:B------:R-:W-:Y:S01]  /*6b40*/  CS2R R72, SRZ ;  /* 0x0000000000487805 */ /* 0x000fe2000001ff00 */
[----:B------:R-:W-:Y:S06]  /*6b50*/  @P1 BRA `(.L_x_87) ;  /* 0x00000000000c1947 */ /* 0x000fec0003800000 */
[----:B------:R-:W-:Y:S04]  /*6b60*/  SHF.L.U32 R3, R85, 0x1f, RZ ;  /* 0x0000001f55037819 */ /* 0x000fe800000006ff */
[----:B------:R-:W1:Y:S02]  /*6b70*/  SYNCS.PHASECHK.TRANS64.TRYWAIT P1, [UR48+0x60], R3 ;  /* 0x00006003ff0075a7 */ /* 0x000e640008021130 */
[----:B-1----:R-:W-:Y:S05]  /*6b80*/  @!P1 BRA `(.L_x_88) ;  /* 0x0000003c002c9947 */ /* 0x002fea0003800000 */
.L_x_87:
[----:B------:R-:W-:Y:S05]  /*6b90*/  BSYNC B0 ;  /* 0x0000000000007941 */ /* 0x000fea0003800000 */
.L_x_86:
[----:B------:R-:W-:Y:S01]  /*6ba0*/  ISETP.NE.AND P1, PT, R60, RZ, PT ;  /* 0x000000ff3c00720c */ /* 0x000fe20003f25270 */
[----:B------:R-:W-:Y:S11]  /*6bb0*/  HFMA2 R47, -RZ, RZ, 0, 5.9604644775390625e-08 ;  /* 0x00000001ff2f7431 */ /* 0x000ff600000001ff */
[----:B------:R-:W-:Y:S01]  /*6bc0*/  @!UPT UIADD3 URZ, UPT, UPT, URZ, URZ, URZ ;  /* 0x000000fffffff290 */ /* 0x000fe2000fffe0ff */
[----:B------:R3:W1:Y:S04]  /*6bd0*/  @P1 LDS.128 R48, [R86] ;  /* 0x0000000056301984 */ /* 0x0006680000000c00 */
[----:B------:R3:W1:Y:S04]  /*6be0*/  @P1 LDS.128 R56, [R96+0x10] ;  /* 0x0000100060381984 */ /* 0x0006680000000c00 */
[----:B------:R3:W1:Y:S04]  /*6bf0*/  @P1 LDS.128 R64, [R94+0x20] ;  /* 0x000020005e401984 */ /* 0x0006680000000c00 */
[----:B------:R3:W1:Y:S02]  /*6c00*/  @P1 LDS.128 R72, [R98+0x30] ;  /* 0x0000300062481984 */ /* 0x0006640000000c00 */
.L_x_85:
[----:B------:R-:W-:Y:S05]  /*6c10*/  BSYNC B1 ;  /* 0x0000000000017941 */ /* 0x000fea0003800000 */
.L_x_84:
[----:B-1----:R-:W-:Y:S04]  /*6c20*/  SHF.R.U32.HI R3, RZ, 0x15, R39 ;  /* 0x00000015ff037819 */ /* 0x002fe80000011627 */
[----:B------:R-:W-:Y:S01]  /*6c30*/  LOP3.LUT P1, RZ, R3, 0x3, R90, 0x48, !PT ;  /* 0x0000000303ff7812 */ /* 0x000fe2000782485a */
[----:B------:R-:W-:Y:S01]  /*6c40*/  @!UPT UIADD3 URZ, UPT, UPT, URZ, URZ, URZ ;  /* 0x000000fffffff290 */ /* 0x000fe2000fffe0ff */
[----:B----4-:R-:W-:Y:S11]  /*6c50*/  @P0 BRA `(.L_x_89) ;  /* 0x0000000000080947 */ /* 0x010ff60003800000 */
[----:B------:R-:W1:Y:S02]  /*6c60*/  SYNCS.PHASECHK.TRANS64.TRYWAIT P0, [R99+URZ+0xc0], R0 ;  /* 0x0000c000630075a7 */ /* 0x000e6400080011ff */
[----:B-1----:R-:W-:Y:S05]  /*6c70*/  @!P0 BRA `(.L_x_90) ;  /* 0x0000003c00088947 */ /* 0x002fea0003800000 */
.L_x_89:
[----:B------:R-:W-:Y:S05]  /*6c80*/  @!P1 BRA `(.L_x_91) ;  /* 0x0000000000409947 */ /* 0x000fea0003800000 */
[----:B------:R-:W4:Y:S01]  /*6c90*/  LDCU.64 UR8, c[0x4][0x70] ;  /* 0x01000e00ff0877ac */ /* 0x000f220008000a00 */
[----:B------:R-:W-:Y:S01]  /*6ca0*/  MOV R3, 0x0 ;  /* 0x0000000000037802 */ /* 0x000fe20000000f00 */
[----:B------:R-:W-:Y:S02]  /*6cb0*/  HFMA2 R12, -RZ, RZ, 0, 5.9604644775390625e-08 ;  /* 0x00000001ff0c7431 */ /* 0x000fe400000001ff */
[----:B------:R-:W-:Y:S02]  /*6cc0*/  IMAD.MOV.U32 R8, RZ, RZ, 0x192 ;  /* 0x00000192ff087424 */ /* 0x000fe400078e00ff */
[----:B------:R-:W-:Y:S01]  /*6cd0*/  IMAD.MOV.U32 R13, RZ, RZ, RZ ;  /* 0x000000ffff0d7224 */ /* 0x000fe200078e00ff */
[----:B------:R-:W5:Y:S01]  /*6ce0*/  LDCU.64 UR6, c[0x4][0x78] ;  /* 0x01000f00ff0677ac */ /* 0x000f620008000a00 */
[----:B------:R-:W1:Y:S01]  /*6cf0*/  LDC.64 R2, c[0x4][R3] ;  /* 0x0100000003027b82 */ /* 0x000e620000000a00 */
[----:B------:R-:W2:Y:S01]  /*6d00*/  LDCU.64 UR4, c[0x4][0x10] ;  /* 0x01000200ff0477ac */ /* 0x000ea20008000a00 */
[----:B----4-:R-:W-:Y:S01]  /*6d10*/  MOV R5, UR9 ;  /* 0x0000000900057c02 */ /* 0x010fe20008000f00 */
[----:B------:R-:W-:Y:S01]  /*6d20*/  IMAD.U32 R4, RZ, RZ, UR8 ;  /* 0x00000008ff047e24 */ /* 0x000fe2000f8e00ff */
[----:B-----5:R-:W-:Y:S01]  /*6d30*/  MOV R7, UR7 ;  /* 0x0000000700077c02 */ /* 0x020fe20008000f00 */
[----:B------:R-:W-:Y:S01]  /*6d40*/  IMAD.U32 R6, RZ, RZ, UR6 ;  /* 0x00000006ff067e24 */ /* 0x000fe2000f8e00ff */
[----:B--2---:R-:W-:Y:S01]  /*6d50*/  MOV R11, UR5 ;  /* 0x00000005000b7c02 */ /* 0x004fe20008000f00 */
[----:B------:R-:W-:Y:S02]  /*6d60*/  IMAD.U32 R10, RZ, RZ, UR4 ;  /* 0x00000004ff0a7e24 */ /* 0x000fe4000f8e00ff */
[----:B------:R-:W-:Y:S07]  /*6d70*/  LEPC R20, `(.L_x_91) ;  /* 0x000000001014794e */ /* 0x000fee0000000000 */
[----:B-1-3--:R-:W-:Y:S05]  /*6d80*/  CALL.ABS.NOINC R2 ;  /* 0x0000000002007343 */ /* 0x00afea0003c00000 */
.L_x_91:
[C---:B------:R-:W-:Y:S01]  /*6d90*/  SHF.L.U32 R40, R48.reuse, 0x10, RZ ;  /* 0x0000001030287819 */ /* 0x040fe200000006ff */
[----:B------:R-:W-:Y:S05]  /*6da0*/  WARPSYNC.ALL ;  /* 0x0000000000007948 */ /* 0x000fea0003800000 */
[----:B------:R-:W-:Y:S01]  /*6db0*/  R2UR UR4, R39 ;  /* 0x00000000270472ca */ /* 0x000fe200000e0000 */
[----:B------:R-:W-:Y:S01]  /*6dc0*/  BSSY.RECONVERGENT B0, `(.L_x_92) ;  /* 0x0000088000007945 */ /* 0x000fe20003800200 */
[----:B------:R-:W-:Y:S02]  /*6dd0*/  LOP3.LUT R43, R48, 0xffff0000, RZ, 0xc0, !PT ;  /* 0xffff0000302b7812 */ /* 0x000fe400078ec0ff */
[----:B------:R-:W-:Y:S02]  /*6de0*/  LOP3.LUT R42, R49, 0xffff0000, RZ, 0xc0, !PT ;  /* 0xffff0000312a7812 */ /* 0x000fe400078ec0ff */
[----:B------:R-:W-:Y:S02]  /*6df0*/  SHF.L.U32 R45, R51, 0x10, RZ ;  /* 0x00000010332d7819 */ /* 0x000fe400000006ff */
[----:B------:R-:W-:Y:S02]  /*6e00*/  LOP3.LUT R44, R75, 0xffff0000, RZ, 0xc0, !PT ;  /* 0xffff00004b2c7812 */ /* 0x000fe400078ec0ff */
[----:B------:R-:W-:Y:S03]  /*6e10*/  ISETP.NE.AND P0, PT, R88, RZ, PT ;  /* 0x000000ff5800720c */ /* 0x000fe60003f05270 */
[----:B------:R-:W1:Y:S02]  /*6e20*/  LDTM.x32 R4, tmem[UR4] ;  /* 0x00000004000479ee */ /* 0x000e6400082c0000 */
[C---:B-12---:R-:W-:Y:S01]  /*6e30*/  FMUL R0, R38.reuse, R4 ;  /* 0x0000000426007220 */ /* 0x046fe20000400000 */
[C---:B------:R-:W-:Y:S01]  /*6e40*/  FMUL R2, R38.reuse, R5 ;  /* 0x0000000526027220 */ /* 0x040fe20000400000 */
[C---:B------:R-:W-:Y:S01]  /*6e50*/  FMUL R3, R38.reuse, R6 ;  /* 0x0000000626037220 */ /* 0x040fe20000400000 */
[----:B------:R-:W-:Y:S01]  /*6e60*/  FMUL R7, R38, R7 ;  /* 0x0000000726077220 */ /* 0x000fe20000400000 */
[----:B------:R-:W-:Y:S01]  /*6e70*/  FFMA R0, R41, R40, R0 ;  /* 0x0000002829007223 */ /* 0x000fe20000000000 */
[----:B------:R-:W-:Y:S01]  /*6e80*/  SHF.L.U32 R40, R49, 0x10, RZ ;  /* 0x0000001031287819 */ /* 0x000fe200000006ff */
[C---:B------:R-:W-:Y:S01]  /*6e90*/  FFMA R2, R41.reuse, R43, R2 ;  /* 0x0000002b29027223 */ /* 0x040fe20000000002 */
[----:B------:R-:W-:Y:S01]  /*6ea0*/  SHF.L.U32 R43, R50, 0x10, RZ ;  /* 0x00000010322b7819 */ /* 0x000fe200000006ff */
[C---:B------:R-:W-:Y:S01]  /*6eb0*/  FMUL R4, R38.reuse, R8 ;  /* 0x0000000826047220 */ /* 0x040fe20000400000 */
[----:B------:R-:W-:Y:S01]  /*6ec0*/  FMUL R5, R38, R9 ;  /* 0x0000000926057220 */ /* 0x000fe20000400000 */
[C---:B------:R-:W-:Y:S01]  /*6ed0*/  FFMA R3, R41.reuse, R40, R3 ;  /* 0x0000002829037223 */ /* 0x040fe20000000003 */
[----:B------:R-:W-:Y:S01]  /*6ee0*/  LOP3.LUT R40, R50, 0xffff0000, RZ, 0xc0, !PT ;  /* 0xffff000032287812 */ /* 0x000fe200078ec0ff */
[----:B------:R-:W-:Y:S01]  /*6ef0*/  FFMA R7, R41, R42, R7 ;  /* 0x0000002a29077223 */ /* 0x000fe20000000007 */
[----:B------:R-:W-:Y:S01]  /*6f00*/  LOP3.LUT R42, R51, 0xffff0000, RZ, 0xc0, !PT ;  /* 0xffff0000332a7812 */ /* 0x000fe200078ec0ff */
[----:B------:R-:W-:Y:S01]  /*6f10*/  FMUL R6, R38, R10 ;  /* 0x0000000a26067220 */ /* 0x000fe20000400000 */
[----:B------:R-:W-:Y:S01]  /*6f20*/  F2FP.BF16.F32.PACK_AB R52, R2, R0 ;  /* 0x000000000234723e */ /* 0x000fe200000010ff */
[----:B------:R-:W-:Y:S01]  /*6f30*/  FMUL R11, R38, R11 ;  /* 0x0000000b260b7220 */ /* 0x000fe20000400000 */
[----:B------:R-:W-:Y:S01]  /*6f40*/  F2FP.BF16.F32.PACK_AB R53, R7, R3 ;  /* 0x000000030735723e */ /* 0x000fe200000010ff */
[----:B------:R-:W-:Y:S01]  /*6f50*/  FFMA R4, R41, R43, R4 ;  /* 0x0000002b29047223 */ /* 0x000fe20000000004 */
[----:B------:R-:W-:Y:S01]  /*6f60*/  SHF.L.U32 R43, R57, 0x10, RZ ;  /* 0x00000010392b7819 */ /* 0x000fe200000006ff */
[C---:B------:R-:W-:Y:S01]  /*6f70*/  FFMA R5, R41.reuse, R40, R5 ;  /* 0x0000002829057223 */ /* 0x040fe20000000005 */
[C---:B------:R-:W-:Y:S01]  /*6f80*/  SHF.L.U32 R40, R56.reuse, 0x10, RZ ;  /* 0x0000001038287819 */ /* 0x040fe200000006ff */
[----:B------:R-:W-:Y:S01]  /*6f90*/  FFMA R6, R41, R45, R6 ;  /* 0x0000002d29067223 */ /* 0x000fe20000000006 */
[----:B------:R-:W-:Y:S01]  /*6fa0*/  SHF.L.U32 R45, R59, 0x10, RZ ;  /* 0x000000103b2d7819 */ /* 0x000fe200000006ff */
[----:B------:R-:W-:Y:S01]  /*6fb0*/  FFMA R11, R41, R42, R11 ;  /* 0x0000002a290b7223 */ /* 0x000fe2000000000b */
[----:B------:R-:W-:Y:S01]  /*6fc0*/  LOP3.LUT R42, R56, 0xffff0000, RZ, 0xc0, !PT ;  /* 0xffff0000382a7812 */ /* 0x000fe200078ec0ff */
[C---:B------:R-:W-:Y:S01]  /*6fd0*/  FMUL R8, R38.reuse, R12 ;  /* 0x0000000c26087220 */ /* 0x040fe20000400000 */
[----:B------:R-:W-:Y:S01]  /*6fe0*/  F2FP.BF16.F32.PACK_AB R54, R5, R4 ;  /* 0x000000040536723e */ /* 0x000fe200000010ff */
[C---:B------:R-:W-:Y:S01]  /*6ff0*/  FMUL R9, R38.reuse, R13 ;  /* 0x0000000d26097220 */ /* 0x040fe20000400000 */
[----:B------:R-:W-:Y:S01]  /*7000*/  F2FP.BF16.F32.PACK_AB R55, R11, R6 ;  /* 0x000000060b37723e */ /* 0x000fe200000010ff */
[----:B------:R-:W-:Y:S01]  /*7010*/  FMUL R10, R38, R14 ;  /* 0x0000000e260a7220 */ /* 0x000fe20000400000 */
[----:B------:R-:W-:Y:S01]  /*7020*/  FFMA R8, R41, R40, R8 ;  /* 0x0000002829087223 */ /* 0x000fe20000000008 */
[----:B------:R-:W-:Y:S01]  /*7030*/  LOP3.LUT R40, R57, 0xffff0000, RZ, 0xc0, !PT ;  /* 0xffff000039287812 */ /* 0x000fe200078ec0ff */
[C---:B------:R-:W-:Y:S01]  /*7040*/  FFMA R9, R41.reuse, R42, R9 ;  /* 0x0000002a29097223 */ /* 0x040fe20000000009 */
[----:B------:R-:W-:Y:S01]  /*7050*/  LOP3.LUT R42, R58, 0xffff0000, RZ, 0xc0, !PT ;  /* 0xffff00003a2a7812 */ /* 0x000fe200078ec0ff */
[----:B------:R-:W-:Y:S01]  /*7060*/  FMUL R15, R38, R15 ;  /* 0x0000000f260f7220 */ /* 0x000fe20000400000 */
[----:B------:R-:W-:Y:S01]  /*7070*/  FFMA R10, R41, R43, R10 ;  /* 0x0000002b290a7223 */ /* 0x000fe2000000000a */
[----:B------:R-:W-:Y:S01]  /*7080*/  SHF.L.U32 R43, R58, 0x10, RZ ;  /* 0x000000103a2b7819 */ /* 0x000fe200000006ff */
[C---:B------:R-:W-:Y:S01]  /*7090*/  FMUL R12, R38.reuse, R16 ;  /* 0x00000010260c7220 */ /* 0x040fe20000400000 */
[----:B------:R-:W-:Y:S01]  /*70a0*/  F2FP.BF16.F32.PACK_AB R68, R9, R8 ;  /* 0x000000080944723e */ /* 0x000fe200000010ff */
[----:B------:R-:W-:Y:S01]  /*70b0*/  FFMA R15, R41, R40, R15 ;  /* 0x00000028290f7223 */ /* 0x000fe2000000000f */
[----:B------:R-:W-:Y:S01]  /*70c0*/  LOP3.LUT R40, R59, 0xffff0000, RZ, 0xc0, !PT ;  /* 0xffff00003b287812 */ /* 0x000fe200078ec0ff */
[C---:B------:R-:W-:Y:S01]  /*70d0*/  FMUL R13, R38.reuse, R17 ;  /* 0x00000011260d7220 */ /* 0x040fe20000400000 */
[C---:B------:R-:W-:Y:S01]  /*70e0*/  FMUL R14, R38.reuse, R18 ;  /* 0x00000012260e7220 */ /* 0x040fe20000400000 */
[----:B------:R-:W-:Y:S01]  /*70f0*/  FMUL R19, R38, R19 ;  /* 0x0000001326137220 */ /* 0x000fe20000400000 */
[----:B------:R-:W-:Y:S01]  /*7100*/  F2FP.BF16.F32.PACK_AB R69, R15, R10 ;  /* 0x0000000a0f45723e */ /* 0x000fe200000010ff */
[C---:B------:R-:W-:Y:S01]  /*7110*/  FFMA R12, R41.reuse, R43, R12 ;  /* 0x0000002b290c7223 */ /* 0x040fe2000000000c */
[C---:B------:R-:W-:Y:S01]  /*7120*/  SHF.L.U32 R43, R64.reuse, 0x10, RZ ;  /* 0x00000010402b7819 */ /* 0x040fe200000006ff */
[----:B------:R-:W-:Y:S01]  /*7130*/  FFMA R13, R41, R42, R13 ;  /* 0x0000002a290d7223 */ /* 0x000fe2000000000d */
[----:B------:R-:W-:Y:S01]  /*7140*/  LOP3.LUT R42, R65, 0xffff0000, RZ, 0xc0, !PT ;  /* 0xffff0000412a7812 */ /* 0x000fe200078ec0ff */
[----:B------:R-:W-:Y:S01]  /*7150*/  FFMA R14, R41, R45, R14 ;  /* 0x0000002d290e7223 */ /* 0x000fe2000000000e */
[----:B------:R-:W-:Y:S01]  /*7160*/  SHF.L.U32 R45, R65, 0x10, RZ ;  /* 0x00000010412d7819 */ /* 0x000fe200000006ff */
[----:B------:R1:W-:Y:S01]  /*7170*/  STS.128 [R86], R52 ;  /* 0x0000003456007388 */ /* 0x0003e20000000c00 */
[----:B------:R-:W-:Y:S01]  /*7180*/  F2FP.BF16.F32.PACK_AB R70, R13, R12 ;  /* 0x0000000c0d46723e */ /* 0x000fe200000010ff */
[----:B------:R-:W-:Y:S01]  /*7190*/  FFMA R19, R41, R40, R19 ;  /* 0x0000002829137223 */ /* 0x000fe20000000013 */
[----:B------:R-:W-:Y:S01]  /*71a0*/  LOP3.LUT R40, R64, 0xffff0000, RZ, 0xc0, !PT ;  /* 0xffff000040287812 */ /* 0x000fe200078ec0ff */
[C---:B------:R-:W-:Y:S01]  /*71b0*/  FMUL R16, R38.reuse, R20 ;  /* 0x0000001426107220 */ /* 0x040fe20000400000 */
[C---:B------:R-:W-:Y:S01]  /*71c0*/  FMUL R17, R38.reuse, R21 ;  /* 0x0000001526117220 */ /* 0x040fe20000400000 */
[C---:B------:R-:W-:Y:S01]  /*71d0*/  FMUL R18, R38.reuse, R22 ;  /* 0x0000001626127220 */ /* 0x040fe20000400000 */
[----:B------:R-:W-:Y:S01]  /*71e0*/  F2FP.BF16.F32.PACK_AB R71, R19, R14 ;  /* 0x0000000e1347723e */ /* 0x000fe200000010ff */
[----:B------:R-:W-:Y:S01]  /*71f0*/  FMUL R23, R38, R23 ;  /* 0x0000001726177220 */ /* 0x000fe20000400000 */
[----:B------:R-:W-:Y:S01]  /*7200*/  FFMA R16, R41, R43, R16 ;  /* 0x0000002b29107223 */ /* 0x000fe20000000010 */
[----:B------:R-:W-:Y:S01]  /*7210*/  SHF.L.U32 R43, R67, 0x10, RZ ;  /* 0x00000010432b7819 */ /* 0x000fe200000006ff */
[C---:B------:R-:W-:Y:S01]  /*7220*/  FFMA R17, R41.reuse, R40, R17 ;  /* 0x0000002829117223 */ /* 0x040fe20000000011 */
[----:B------:R1:W-:Y:S01]  /*7230*/  STS.128 [R96+0x10], R68 ;  /* 0x0000104460007388 */ /* 0x0003e20000000c00 */
        /* <DEDUP_REMOVED lines=8> */
[C---:B------:R-:W-:Y:S01]  /*72c0*/  FMUL R22, R38.reuse, R26 ;  /* 0x0000001a26167220 */ /* 0x040fe20000400000 */
[----:B------:R-:W-:Y:S01]  /*72d0*/  FFMA R20, R41, R40, R20 ;  /* 0x0000002829147223 */ /* 0x000fe20000000014 */
[----:B------:R-:W-:Y:S01]  /*72e0*/  LOP3.LUT R40, R67, 0xffff0000, RZ, 0xc0, !PT ;  /* 0xffff000043287812 */ /* 0x000fe200078ec0ff */
[C---:B------:R-:W-:Y:S01]  /*72f0*/  FFMA R21, R41.reuse, R42, R21 ;  /* 0x0000002a29157223 */ /* 0x040fe20000000015 */
[C---:B------:R-:W-:Y:S01]  /*7300*/  FFMA R22, R41.reuse, R43, R22 ;  /* 0x0000002b29167223 */ /* 0x040fe20000000016 */
[----:B------:R-:W-:Y:S01]  /*7310*/  FMUL R27, R38, R27 ;  /* 0x0000001b261b7220 */ /* 0x000fe20000400000 */
[----:B------:R-:W-:Y:S01]  /*7320*/  SHF.L.U32 R43, R72, 0x10, RZ ;  /* 0x00000010482b7819 */ /* 0x000fe200000006ff */
[----:B------:R-:W-:Y:S01]  /*7330*/  FMUL R24, R38, R28 ;  /* 0x0000001c26187220 */ /* 0x000fe20000400000 */
[----:B------:R-:W-:Y:S01]  /*7340*/  LOP3.LUT R42, R72, 0xffff0000, RZ, 0xc0, !PT ;  /* 0xffff0000482a7812 */ /* 0x000fe200078ec0ff */
[C---:B------:R-:W-:Y:S01]  /*7350*/  FMUL R25, R38.reuse, R29 ;  /* 0x0000001d26197220 */ /* 0x040fe20000400000 */
[C---:B------:R-:W-:Y:S01]  /*7360*/  FMUL R26, R38.reuse, R30 ;  /* 0x0000001e261a7220 */ /* 0x040fe20000400000 */
[C---:B------:R-:W-:Y:S01]  /*7370*/  FFMA R27, R41.reuse, R40, R27 ;  /* 0x00000028291b7223 */ /* 0x040fe2000000001b */
[----:B------:R-:W-:Y:S01]  /*7380*/  FFMA R24, R41, R43, R24 ;  /* 0x0000002b29187223 */ /* 0x000fe20000000018 */
[----:B------:R-:W-:Y:S01]  /*7390*/  LOP3.LUT R40, R73, 0xffff0000, RZ, 0xc0, !PT ;  /* 0xffff000049287812 */ /* 0x000fe200078ec0ff */
[C---:B------:R-:W-:Y:S01]  /*73a0*/  FFMA R25, R41.reuse, R42, R25 ;  /* 0x0000002a29197223 */ /* 0x040fe20000000019 */
[----:B------:R-:W-:Y:S01]  /*73b0*/  FMUL R31, R38, R31 ;  /* 0x0000001f261f7220 */ /* 0x000fe20000400000 */
[----:B------:R-:W-:Y:S01]  /*73c0*/  SHF.L.U32 R43, R74, 0x10, RZ ;  /* 0x000000104a2b7819 */ /* 0x000fe200000006ff */
[----:B------:R-:W-:Y:S01]  /*73d0*/  FFMA R26, R41, R45, R26 ;  /* 0x0000002d291a7223 */ /* 0x000fe2000000001a */
[----:B------:R-:W-:Y:S01]  /*73e0*/  FMUL R28, R38, R32 ;  /* 0x00000020261c7220 */ /* 0x000fe20000400000 */
[----:B------:R-:W-:Y:S01]  /*73f0*/  LOP3.LUT R42, R74, 0xffff0000, RZ, 0xc0, !PT ;  /* 0xffff00004a2a7812 */ /* 0x000fe200078ec0ff */
[C---:B------:R-:W-:Y:S01]  /*7400*/  FMUL R29, R38.reuse, R33 ;  /* 0x00000021261d7220 */ /* 0x040fe20000400000 */
[----:B------:R-:W-:Y:S01]  /*7410*/  SHF.L.U32 R45, R75, 0x10, RZ ;  /* 0x000000104b2d7819 */ /* 0x000fe200000006ff */
[C---:B------:R-:W-:Y:S01]  /*7420*/  FMUL R30, R38.reuse, R34 ;  /* 0x00000022261e7220 */ /* 0x040fe20000400000 */
[----:B------:R-:W-:Y:S01]  /*7430*/  FFMA R31, R41, R40, R31 ;  /* 0x00000028291f7223 */ /* 0x000fe2000000001f */
[----:B------:R-:W-:Y:S01]  /*7440*/  FMUL R35, R38, R35 ;  /* 0x0000002326237220 */ /* 0x000fe20000400000 */
[----:B------:R-:W-:Y:S01]  /*7450*/  F2FP.BF16.F32.PACK_AB R101, R23, R18 ;  /* 0x000000121765723e */ /* 0x000fe200000010ff */
[----:B------:R-:W-:Y:S01]  /*7460*/  FFMA R28, R41, R43, R28 ;  /* 0x0000002b291c7223 */ /* 0x000fe2000000001c */
[----:B------:R-:W-:Y:S01]  /*7470*/  F2FP.BF16.F32.PACK_AB R102, R21, R20 ;  /* 0x000000141566723e */ /* 0x000fe200000010ff */
[----:B------:R-:W-:Y:S01]  /*7480*/  FFMA R29, R41, R42, R29 ;  /* 0x0000002a291d7223 */ /* 0x000fe2000000001d */
[----:B------:R-:W-:Y:S01]  /*7490*/  F2FP.BF16.F32.PACK_AB R103, R27, R22 ;  /* 0x000000161b67723e */ /* 0x000fe200000010ff */
[C---:B------:R-:W-:Y:S01]  /*74a0*/  FFMA R30, R41.reuse, R45, R30 ;  /* 0x0000002d291e7223 */ /* 0x040fe2000000001e */
[----:B------:R-:W-:Y:S01]  /*74b0*/  FFMA R35, R41, R44, R35 ;  /* 0x0000002c29237223 */ /* 0x000fe20000000023 */
[----:B------:R-:W-:Y:S02]  /*74c0*/  F2FP.BF16.F32.PACK_AB R104, R25, R24 ;  /* 0x000000181968723e */ /* 0x000fe400000010ff */
[----:B------:R1:W-:Y:S01]  /*74d0*/  STS.128 [R94+0x20], R100 ;  /* 0x000020645e007388 */ /* 0x0003e20000000c00 */
[----:B------:R-:W-:Y:S02]  /*74e0*/  F2FP.BF16.F32.PACK_AB R105, R31, R26 ;  /* 0x0000001a1f69723e */ /* 0x000fe400000010ff */
[----:B------:R-:W-:Y:S02]  /*74f0*/  F2FP.BF16.F32.PACK_AB R106, R29, R28 ;  /* 0x0000001c1d6a723e */ /* 0x000fe400000010ff */
[----:B------:R-:W-:Y:S05]  /*7500*/  F2FP.BF16.F32.PACK_AB R107, R35, R30 ;  /* 0x0000001e236b723e */ /* 0x000fea00000010ff */
[----:B------:R1:W-:Y:S01]  /*7510*/  STS.128 [R98+0x30], R104 ;  /* 0x0000306862007388 */ /* 0x0003e20000000c00 */
[----:B------:R-:W-:Y:S01]  /*7520*/  @!PT LDS RZ, [RZ] ;  /* 0x00000000fffff984 */ /* 0x000fe20000000800 */
[----:B------:R-:W-:Y:S01]  /*7530*/  @!PT LDS RZ, [RZ] ;  /* 0x00000000fffff984 */ /* 0x000fe20000000800 */
[----:B------:R-:W-:Y:S01]  /*7540*/  @!PT LDS RZ, [RZ] ;  /* 0x00000000fffff984 */ /* 0x000fe20000000800 */
[----:B------:R-:W-:Y:S01]  /*7550*/  @!PT LDS RZ, [RZ] ;  /* 0x00000000fffff984 */ /* 0x000fe20000000800 */
[----:B------:R2:W-:Y:S07]  /*7560*/  MEMBAR.ALL.CTA ;  /* 0x0000000000007992 */ /* 0x0005ee0000008000 */
[----:B--2---:R-:W2:Y:S02]  /*7570*/  FENCE.VIEW.ASYNC.S ;  /* 0x00000000000073c6 */ /* 0x004ea40000000000 */
[----:B--2---:R-:W-:Y:S06]  /*7580*/  BAR.SYNC.DEFER_BLOCKING 0x1, 0x80 ;  /* 0x0042000000007b1d */ /* 0x004fec0000010000 */
[----:B------:R-:W-:Y:S05]  /*7590*/  @P0 BRA `(.L_x_93) ;  /* 0x0000000000280947 */ /* 0x000fea0003800000 */
[----:B------:R-:W2:Y:S01]  /*75a0*/  LDCU.64 UR6, c[0x0][0x348] ;  /* 0x00006900ff0677ac */ /* 0x000ea20008000a00 */
[----:B------:R-:W-:Y:S01]  /*75b0*/  UIADD3 UR4, UPT, UPT, UR48, 0x200, URZ ;  /* 0x0000020030047890 */ /* 0x000fe2000fffe0ff */
[----:B------:R-:W-:Y:S05]  /*75c0*/  UMOV UR41, UR51 ;  /* 0x0000003300297c82 */ /* 0x000fea0008000000 */
[----:B------:R-:W-:Y:S04]  /*75d0*/  MOV R80, UR4 ;  /* 0x0000000400507c02 */ /* 0x000fe80008000f00 */
[----:B------:R-:W-:Y:S01]  /*75e0*/  R2UR UR40, R80 ;  /* 0x00000000502872ca */ /* 0x000fe200000e0000 */
[----:B--2---:R-:W-:Y:S04]  /*75f0*/  UIADD3 UR4, UP0, UPT, UR6, 0x680, URZ ;  /* 0x0000068006047890 */ /* 0x004fe8000ff1e0ff */
[----:B------:R-:W-:Y:S09]  /*7600*/  UIADD3.X UR5, UPT, UPT, URZ, UR7, URZ, UP0, !UPT ;  /* 0x00000007ff057290 */ /* 0x000ff200087fe4ff */
[----:B------:R2:W-:Y:S01]  /*7610*/  UTMASTG.4D [UR40], [UR4] ;  /* 0x00000028040073b5 */ /* 0x0005e20008018000 */
[----:B------:R0:W-:Y:S01]  /*7620*/  UTMACMDFLUSH ;  /* 0x00000000000079b7 */ /* 0x0001e20000000000 */
[----:B--2---:R-:W-:Y:S04]  /*7630*/  DEPBAR.LE SB0, 0x1 ;  /* 0x000080400000791a */ /* 0x004fe80000000000 */
.L_x_93:
[----:B------:R-:W-:Y:S05]  /*7640*/  BSYNC.RECONVERGENT B0 ;  /* 0x0000000000007941 */ /* 0x000fea0003800200 */
.L_x_92:
[----:B------:R-:W-:Y:S01]  /*7650*/  BAR.SYNC.DEFER_BLOCKING 0x1, 0x80 ;  /* 0x0042000000007b1d */ /* 0x000fe20000010000 */
[----:B------:R-:W-:Y:S01]  /*7660*/  ISETP.NE.AND P1, PT, R97, RZ, PT ;  /* 0x000000ff6100720c */ /* 0x000fe20003f25270 */
[----:B------:R-:W-:Y:S01]  /*7670*/  UISETP.NE.AND UP0, UPT, UR53, URZ, UPT ;  /* 0x000000ff3500728c */ /* 0x000fe2000bf05270 */
[----:B------:R-:W-:Y:S11]  /*7680*/  LEA R3, R47, UR48, 0x3 ;  /* 0x000000302f037c11 */ /* 0x000ff6000f8e18ff */
[----:B------:R-:W-:Y:S01]  /*7690*/  @P1 SHF.L.U32 R4, R85, 0x1f, RZ ;  /* 0x0000001f55041819 */ /* 0x000fe200000006ff */
[----:B------:R-:W-:Y:S06]  /*76a0*/  BRA.U !UP0, `(.L_x_94) ;  /* 0x0000000108247547 */ /* 0x000fec000b800000 */
[----:B------:R-:W2:Y:S01]  /*76b0*/  S2R R0, SR_CgaCtaId ;  /* 0x0000000000007919 */ /* 0x000ea20000008800 */
[----:B------:R-:W-:Y:S01]  /*76c0*/  IMAD.U32 R2, RZ, RZ, UR50 ;  /* 0x00000032ff027e24 */ /* 0x000fe2000f8e00ff */
[----:B------:R-:W-:Y:S04]  /*76d0*/  UIADD3 UR4, UPT, UPT, UR50, 0x1, URZ ;  /* 0x0000000132047890 */ /* 0x000fe8000fffe0ff */
[----:B------:R-:W-:Y:S01]  /*76e0*/  @P1 LEA R2, R2, UR48, 0x3 ;  /* 0x0000003002021c11 */ /* 0x000fe2000f8e18ff */
[----:B------:R-:W-:Y:S04]  /*76f0*/  UISETP.NE.AND UP0, UPT, UR4, 0x4, UPT ;  /* 0x000000040400788c */ /* 0x000fe8000bf05270 */
[----:B------:R-:W-:Y:S01]  /*7700*/  @P1 VIADD R5, R2, 0x80 ;  /* 0x0000008002051836 */ /* 0x000fe20000000000 */
[----:B------:R-:W-:Y:S04]  /*7710*/  USEL UR50, UR4, URZ, UP0 ;  /* 0x000000ff04327287 */ /* 0x000fe80008000000 */
[----:B--2---:R-:W-:Y:S04]  /*7720*/  @P1 PRMT R0, R0, 0x654, R5 ;  /* 0x0000065400001816 */ /* 0x004fe80000000005 */
[----:B------:R2:W-:Y:S04]  /*7730*/  @P1 SYNCS.ARRIVE.TRANS64.RED.A1T0 RZ, [R0+URZ], RZ ;  /* 0x000000ff00ff19a7 */ /* 0x0005e800081004ff */
.L_x_94:
[----:B------:R-:W4:Y:S01]  /*7740*/  @P1 SYNCS.PHASECHK.TRANS64.TRYWAIT P0, [R3+URZ+0x60], R4 ;  /* 0x00006004030015a7 */ /* 0x000f2200080011ff */
[----:B------:R-:W-:Y:S01]  /*7750*/  BSSY B1, `(.L_x_95) ;  /* 0x0000016000017945 */ /* 0x000fe20003800000 */
[----:B----4-:R-:W-:Y:S03]  /*7760*/  @P1 SEL R46, RZ, 0x1, !P0 ;  /* 0x00000001ff2e1807 */ /* 0x010fe60004000000 */
[----:B------:R-:W-:Y:S05]  /*7770*/  @!P1 BRA `(.L_x_96) ;  /* 0x00000000004c9947 */ /* 0x000fea0003800000 */
[----:B------:R-:W-:Y:S01]  /*7780*/  ISETP.NE.AND P0, PT, R46, RZ, PT ;  /* 0x000000ff2e00720c */ /* 0x000fe20003f05270 */
[----:B------:R-:W-:Y:S01]  /*7790*/  BSSY B0, `(.L_x_97) ;  /* 0x000000b000007945 */ /* 0x000fe20003800000 */
[----:B------:R-:W-:Y:S11]  /*77a0*/  ISETP.NE.AND P1, PT, R60, RZ, PT ;  /* 0x000000ff3c00720c */ /* 0x000ff60003f25270 */
[----:B------:R-:W-:Y:S02]  /*77b0*/  @!UPT UIADD3 URZ, UPT, UPT, URZ, URZ, URZ ;  /* 0x000000fffffff290 */ /* 0x000fe4000fffe0ff */
[C---:B------:R-:W-:Y:S01]  /*77c0*/  @P1 IMAD R6, R47.reuse, 0x2000, R86 ;  /* 0x000020002f061824 */ /* 0x040fe200078e0256 */
[C---:B------:R-:W-:Y:S01]  /*77d0*/  @P1 LEA R4, R47.reuse, R94, 0xd ;  /* 0x0000005e2f041211 */ /* 0x040fe200078e68ff */
[C---:B------:R-:W-:Y:S02]  /*77e0*/  @P1 IMAD R5, R47.reuse, 0x2000, R96 ;  /* 0x000020002f051824 */ /* 0x040fe400078e0260 */
[----:B------:R-:W-:Y:S01]  /*77f0*/  @P1 IMAD R2, R47, 0x2000, R98 ;  /* 0x000020002f021824 */ /* 0x000fe200078e0262 */
[----:B------:R-:W-:Y:S06]  /*7800*/  @P0 BRA `(.L_x_98) ;  /* 0x00000000000c0947 */ /* 0x000fec0003800000 */
[----:B--2---:R-:W-:Y:S04]  /*7810*/  SHF.L.U32 R0, R85, 0x1f, RZ ;  /* 0x0000001f55007819 */ /* 0x004fe800000006ff */
[----:B------:R-:W2:Y:S02]  /*7820*/  SYNCS.PHASECHK.TRANS64.TRYWAIT P0, [R3+URZ+0x60], R0 ;  /* 0x00006000030075a7 */ /* 0x000ea400080011ff */
[----:B--2---:R-:W-:Y:S05]  /*7830*/  @!P0 BRA `(.L_x_99) ;  /* 0x00000030002c8947 */ /* 0x004fea0003800000 */
.L_x_98:
[----:B------:R-:W-:Y:S05]  /*7840*/  BSYNC B0 ;  /* 0x0000000000007941 */ /* 0x000fea0003800000 */
.L_x_97:
[----:B------:R-:W-:Y:S02]  /*7850*/  ISETP.NE.AND P0, PT, R60, RZ, PT ;  /* 0x000000ff3c00720c */ /* 0x000fe40003f05270 */
[----:B------:R-:W-:Y:S11]  /*7860*/  IADD3 R47, PT, PT, R47, 0x1, RZ ;  /* 0x000000012f2f7810 */ /* 0x000ff60007ffe0ff */
[----:B------:R4:W1:Y:S04]  /*7870*/  @P0 LDS.128 R48, [R6] ;  /* 0x0000000006300984 */ /* 0x0008680000000c00 */
[----:B------:R4:W1:Y:S04]  /*7880*/  @P0 LDS.128 R56, [R5+0x10] ;  /* 0x0000100005380984 */ /* 0x0008680000000c00 */
[----:B------:R4:W1:Y:S04]  /*7890*/  @P0 LDS.128 R64, [R4+0x20] ;  /* 0x0000200004400984 */ /* 0x0008680000000c00 */
[----:B------:R4:W1:Y:S02]  /*78a0*/  @P0 LDS.128 R72, [R2+0x30] ;  /* 0x0000300002480984 */ /* 0x0008640000000c00 */
.L_x_96:
[----:B------:R-:W-:Y:S05]  /*78b0*/  BSYNC B1 ;  /* 0x0000000000017941 */ /* 0x000fea0003800000 */
.L_x_95:
[----:B--2---:R-:W-:Y:S05]  /*78c0*/  VIADD R3, R39, 0x20 ;  /* 0x0000002027037836 */ /* 0x004fea0000000000 */
[----:B------:R-:W-:Y:S04]  /*78d0*/  SHF.R.U32.HI R3, RZ, 0x15, R3 ;  /* 0x00000015ff037819 */ /* 0x000fe80000011603 */
[----:B------:R-:W-:Y:S11]  /*78e0*/  LOP3.LUT P0, RZ, R3, 0x3, R90, 0x48, !PT ;  /* 0x0000000303ff7812 */ /* 0x000ff6000780485a */
[----:B------:R-:W-:Y:S02]  /*78f0*/  @!UPT UIADD3 URZ, UPT, UPT, URZ, URZ, URZ ;  /* 0x000000fffffff290 */ /* 0x000fe4000fffe0ff */
[----:B------:R-:W-:Y:S05]  /*7900*/  @!P0 BRA `(.L_x_100) ;  /* 0x0000000000408947 */ /* 0x000fea0003800000 */
[----:B------:R-:W2:Y:S01]  /*7910*/  LDCU.64 UR8, c[0x4][0x70] ;  /* 0x01000e00ff0877ac */ /* 0x000ea20008000a00 */
[----:B------:R-:W-:Y:S01]  /*7920*/  MOV R3, 0x0 ;  /* 0x0000000000037802 */ /* 0x000fe20000000f00 */
[----:B------:R-:W-:Y:S02]  /*7930*/  HFMA2 R12, -RZ, RZ, 0, 5.9604644775390625e-08 ;  /* 0x00000001ff0c7431 */ /* 0x000fe400000001ff */
[----:B------:R-:W-:Y:S02]  /*7940*/  IMAD.MOV.U32 R8, RZ, RZ, 0x192 ;  /* 0x00000192ff087424 */ /* 0x000fe400078e00ff */
[----:B------:R-:W-:Y:S01]  /*7950*/  IMAD.MOV.U32 R13, RZ, RZ, RZ ;  /* 0x000000ffff0d7224 */ /* 0x000fe200078e00ff */
[----:B------:R-:W5:Y:S01]  /*7960*/  LDCU.64 UR6, c[0x4][0x78] ;  /* 0x01000f00ff0677ac */ /* 0x000f620008000a00 */
[----:B----4-:R-:W4:Y:S01]  /*7970*/  LDC.64 R2, c[0x4][R3] ;  /* 0x0100000003027b82 */ /* 0x010f220000000a00 */
[----:B------:R-:W3:Y:S01]  /*7980*/  LDCU.64 UR4, c[0x4][0x10] ;  /* 0x01000200ff0477ac */ /* 0x000ee20008000a00 */
[----:B--2---:R-:W-:Y:S01]  /*7990*/  MOV R5, UR9 ;  /* 0x0000000900057c02 */ /* 0x004fe20008000f00 */
[----:B------:R-:W-:Y:S01]  /*79a0*/  IMAD.U32 R4, RZ, RZ, UR8 ;  /* 0x00000008ff047e24 */ /* 0x000fe2000f8e00ff */
[----:B-----5:R-:W-:Y:S01]  /*79b0*/  MOV R7, UR7 ;  /* 0x0000000700077c02 */ /* 0x020fe20008000f00 */
[----:B------:R-:W-:Y:S01]  /*79c0*/  IMAD.U32 R6, RZ, RZ, UR6 ;  /* 0x00000006ff067e24 */ /* 0x000fe2000f8e00ff */
[----:B---3--:R-:W-:Y:S01]  /*79d0*/  MOV R11, UR5 ;  /* 0x00000005000b7c02 */ /* 0x008fe20008000f00 */
[----:B------:R-:W-:Y:S02]  /*79e0*/  IMAD.U32 R10, RZ, RZ, UR4 ;  /* 0x00000004ff0a7e24 */ /* 0x000fe4000f8e00ff */
[----:B------:R-:W-:Y:S07]  /*79f0*/  LEPC R20, `(.L_x_100) ;  /* 0x000000001014794e */ /* 0x000fee0000000000 */
[----:B-1--4-:R-:W-:Y:S05]  /*7a00*/  CALL.ABS.NOINC R2 ;  /* 0x0000000002007343 */ /* 0x012fea0003c00000 */
.L_x_100:
[C---:B-1----:R-:W-:Y:S01]  /*7a10*/  SHF.L.U32 R40, R48.reuse, 0x10, RZ ;  /* 0x0000001030287819 */ /* 0x042fe200000006ff */
[----:B------:R-:W-:Y:S05]  /*7a20*/  WARPSYNC.ALL ;  /* 0x0000000000007948 */ /* 0x000fea0003800000 */
[----:B------:R-:W-:Y:S01]  /*7a30*/  R2UR UR4, R39 ;  /* 0x00000000270472ca */ /* 0x000fe200000e0000 */
[----:B------:R-:W1:Y:S01]  /*7a40*/  S2R R104, SR_CgaCtaId ;  /* 0x0000000000687919 */ /* 0x000e620000008800 */
[----:B------:R-:W-:Y:S01]  /*7a50*/  LOP3.LUT R43, R48, 0xffff0000, RZ, 0xc0, !PT ;  /* 0xffff0000302b7812 */ /* 0x000fe200078ec0ff */
[----:B------:R-:W-:Y:S01]  /*7a60*/  BSSY.RECONVERGENT B0, `(.L_x_101) ;  /* 0x000008c000007945 */ /* 0x000fe20003800200 */
[----:B------:R-:W-:Y:S02]  /*7a70*/  LOP3.LUT R42, R49, 0xffff0000, RZ, 0xc0, !PT ;  /* 0xffff0000312a7812 */ /* 0x000fe400078ec0ff */
[----:B------:R-:W-:Y:S02]  /*7a80*/  LOP3.LUT R44, R50, 0xffff0000, RZ, 0xc0, !PT ;  /* 0xffff0000322c7812 */ /* 0x000fe400078ec0ff */
[----:B------:R-:W-:Y:S02]  /*7a90*/  SHF.L.U32 R45, R59, 0x10, RZ ;  /* 0x000000103b2d7819 */ /* 0x000fe400000006ff */
[----:B------:R-:W-:Y:S02]  /*7aa0*/  ISETP.NE.AND P6, PT, R97, RZ, PT ;  /* 0x000000ff6100720c */ /* 0x000fe40003fc5270 */
[----:B------:R-:W-:Y:S01]  /*7ab0*/  ISETP.NE.AND P0, PT, R88, RZ, PT ;  /* 0x000000ff5800720c */ /* 0x000fe20003f05270 */
[----:B----4-:R-:W2:Y:S01]  /*7ac0*/  LDTM.x32 R4, tmem[UR4+0x20] ;  /* 0x00002004000479ee */ /* 0x010ea200082c0000 */
[----:B------:R-:W-:Y:S02]  /*7ad0*/  MOV R61, UR50 ;  /* 0x00000032003d7c02 */ /* 0x000fe40008000f00 */
[----:B------:R-:W-:Y:S07]  /*7ae0*/  LEA R62, R47, UR48, 0x3 ;  /* 0x000000302f3e7c11 */ /* 0x000fee000f8e18ff */
[----:B------:R-:W-:Y:S02]  /*7af0*/  @P6 LEA R61, R61, UR48, 0x3 ;  /* 0x000000303d3d6c11 */ /* 0x000fe4000f8e18ff */
[----:B------:R-:W-:Y:S02]  /*7b00*/  @P6 SHF.L.U32 R63, R85, 0x1f, RZ ;  /* 0x0000001f553f6819 */ /* 0x000fe400000006ff */
[----:B------:R-:W-:Y:S04]  /*7b10*/  @P6 IADD3 R61, PT, PT, R61, 0x80, RZ ;  /* 0x000000803d3d6810 */ /* 0x000fe80007ffe0ff */
[----:B-1----:R-:W-:Y:S01]  /*7b20*/  @P6 PRMT R61, R104, 0x654, R61 ;  /* 0x00000654683d6816 */ /* 0x002fe2000000003d */
[C---:B--2---:R-:W-:Y:S01]  /*7b30*/  FMUL R0, R38.reuse, R4 ;  /* 0x0000000426007220 */ /* 0x044fe20000400000 */
[C---:B------:R-:W-:Y:S01]  /*7b40*/  FMUL R2, R38.reuse, R5 ;  /* 0x0000000526027220 */ /* 0x040fe20000400000 */
[C---:B------:R-:W-:Y:S01]  /*7b50*/  FMUL R3, R38.reuse, R6 ;  /* 0x0000000626037220 */ /* 0x040fe20000400000 */
[C---:B------:R-:W-:Y:S01]  /*7b60*/  FMUL R7, R38.reuse, R7 ;  /* 0x0000000726077220 */ /* 0x040fe20000400000 */
[----:B------:R-:W-:Y:S01]  /*7b70*/  FFMA R0, R41, R40, R0 ;  /* 0x0000002829007223 */ /* 0x000fe20000000000 */
[----:B------:R-:W-:Y:S01]  /*7b80*/  SHF.L.U32 R40, R49, 0x10, RZ ;  /* 0x0000001031287819 */ /* 0x000fe200000006ff */
[----:B------:R-:W-:Y:S01]  /*7b90*/  FFMA R2, R41, R43, R2 ;  /* 0x0000002b29027223 */ /* 0x000fe20000000002 */
[----:B------:R-:W-:Y:S01]  /*7ba0*/  SHF.L.U32 R43, R51, 0x10, RZ ;  /* 0x00000010332b7819 */ /* 0x000fe200000006ff */
[C---:B------:R-:W-:Y:S01]  /*7bb0*/  FMUL R4, R38.reuse, R8 ;  /* 0x0000000826047220 */ /* 0x040fe20000400000 */
[----:B------:R-:W-:Y:S01]  /*7bc0*/  FMUL R5, R38, R9 ;  /* 0x0000000926057220 */ /* 0x000fe20000400000 */
[C---:B------:R-:W-:Y:S01]  /*7bd0*/  FFMA R3, R41.reuse, R40, R3 ;  /* 0x0000002829037223 */ /* 0x040fe20000000003 */
[----:B------:R-:W-:Y:S01]  /*7be0*/  SHF.L.U32 R40, R50, 0x10, RZ ;  /* 0x0000001032287819 */ /* 0x000fe200000006ff */
[----:B------:R-:W-:Y:S01]  /*7bf0*/  FFMA R7, R41, R42, R7 ;  /* 0x0000002a29077223 */ /* 0x000fe20000000007 */
[----:B------:R-:W-:Y:S01]  /*7c00*/  LOP3.LUT R42, R51, 0xffff0000, RZ, 0xc0, !PT ;  /* 0xffff0000332a7812 */ /* 0x000fe200078ec0ff */
[----:B------:R-:W-:Y:S01]  /*7c10*/  FMUL R6, R38, R10 ;  /* 0x0000000a26067220 */ /* 0x000fe20000400000 */
[----:B------:R-:W-:Y:S01]  /*7c20*/  F2FP.BF16.F32.PACK_AB R52, R2, R0 ;  /* 0x000000000234723e */ /* 0x000fe200000010ff */
        /* <DEDUP_REMOVED lines=18> */
[C---:B------:R-:W-:Y:S01]  /*7d50*/  LOP3.LUT R42, R58.reuse, 0xffff0000, RZ, 0xc0, !PT ;  /* 0xffff00003a2a7812 */ /* 0x040fe200078ec0ff */
[----:B------:R-:W-:Y:S01]  /*7d60*/  FFMA R10, R41, R43, R10 ;  /* 0x0000002b290a7223 */ /* 0x000fe2000000000a */
[----:B------:R-:W-:Y:S01]  /*7d70*/  SHF.L.U32 R43, R58, 0x10, RZ ;  /* 0x000000103a2b7819 */ /* 0x000fe200000006ff */
[C---:B------:R-:W-:Y:S01]  /*7d80*/  FMUL R15, R38.reuse, R15 ;  /* 0x0000000f260f7220 */ /* 0x040fe20000400000 */
[----:B------:R-:W-:Y:S01]  /*7d90*/  F2FP.BF16.F32.PACK_AB R68, R9, R8 ;  /* 0x000000080944723e */ /* 0x000fe200000010ff */
[C---:B------:R-:W-:Y:S01]  /*7da0*/  FMUL R12, R38.reuse, R16 ;  /* 0x00000010260c7220 */ /* 0x040fe20000400000 */
[----:B------:R-:W-:Y:S01]  /*7db0*/  FMUL R13, R38, R17 ;  /* 0x00000011260d7220 */ /* 0x000fe20000400000 */
[----:B------:R-:W-:Y:S01]  /*7dc0*/  FFMA R15, R41, R40, R15 ;  /* 0x00000028290f7223 */ /* 0x000fe2000000000f */
[----:B------:R-:W-:Y:S01]  /*7dd0*/  LOP3.LUT R40, R59, 0xffff0000, RZ, 0xc0, !PT ;  /* 0xffff00003b287812 */ /* 0x000fe200078ec0ff */
[----:B------:R-:W-:Y:S01]  /*7de0*/  FFMA R12, R41, R43, R12 ;  /* 0x0000002b290c7223 */ /* 0x000fe2000000000c */
[----:B------:R-:W-:Y:S01]  /*7df0*/  SHF.L.U32 R43, R64, 0x10, RZ ;  /* 0x00000010402b7819 */ /* 0x000fe200000006ff */
[----:B------:R-:W-:Y:S01]  /*7e00*/  FMUL R14, R38, R18 ;  /* 0x00000012260e7220 */ /* 0x000fe20000400000 */
[----:B------:R-:W-:Y:S01]  /*7e10*/  F2FP.BF16.F32.PACK_AB R69, R15, R10 ;  /* 0x0000000a0f45723e */ /* 0x000fe200000010ff */
[----:B------:R1:W-:Y:S01]  /*7e20*/  STS.128 [R86+0x2000], R52 ;  /* 0x0020003456007388 */ /* 0x0003e20000000c00 */
[----:B------:R-:W-:Y:S01]  /*7e30*/  FFMA R13, R41, R42, R13 ;  /* 0x0000002a290d7223 */ /* 0x000fe2000000000d */
[----:B------:R-:W-:Y:S01]  /*7e40*/  LOP3.LUT R42, R64, 0xffff0000, RZ, 0xc0, !PT ;  /* 0xffff0000402a7812 */ /* 0x000fe200078ec0ff */
[C---:B------:R-:W-:Y:S01]  /*7e50*/  FMUL R19, R38.reuse, R19 ;  /* 0x0000001326137220 */ /* 0x040fe20000400000 */
[C---:B------:R-:W-:Y:S01]  /*7e60*/  FMUL R16, R38.reuse, R20 ;  /* 0x0000001426107220 */ /* 0x040fe20000400000 */
[C---:B------:R-:W-:Y:S01]  /*7e70*/  FMUL R17, R38.reuse, R21 ;  /* 0x0000001526117220 */ /* 0x040fe20000400000 */
[----:B------:R-:W-:Y:S01]  /*7e80*/  F2FP.BF16.F32.PACK_AB R70, R13, R12 ;  /* 0x0000000c0d46723e */ /* 0x000fe200000010ff */
[----:B------:R-:W-:Y:S01]  /*7e90*/  FFMA R14, R41, R45, R14 ;  /* 0x0000002d290e7223 */ /* 0x000fe2000000000e */
[----:B------:R-:W-:Y:S01]  /*7ea0*/  SHF.L.U32 R45, R65, 0x10, RZ ;  /* 0x00000010412d7819 */ /* 0x000fe200000006ff */
[----:B------:R-:W-:Y:S01]  /*7eb0*/  FFMA R19, R41, R40, R19 ;  /* 0x0000002829137223 */ /* 0x000fe20000000013 */
[----:B------:R-:W-:Y:S01]  /*7ec0*/  LOP3.LUT R40, R65, 0xffff0000, RZ, 0xc0, !PT ;  /* 0xffff000041287812 */ /* 0x000fe200078ec0ff */
[----:B------:R-:W-:Y:S01]  /*7ed0*/  FFMA R16, R41, R43, R16 ;  /* 0x0000002b29107223 */ /* 0x000fe20000000010 */
[----:B------:R-:W-:Y:S01]  /*7ee0*/  SHF.L.U32 R43, R67, 0x10, RZ ;  /* 0x00000010432b7819 */ /* 0x000fe200000006ff */
[C---:B------:R-:W-:Y:S01]  /*7ef0*/  FMUL R18, R38.reuse, R22 ;  /* 0x0000001626127220 */ /* 0x040fe20000400000 */
[----:B------:R-:W-:Y:S01]  /*7f00*/  F2FP.BF16.F32.PACK_AB R71, R19, R14 ;  /* 0x0000000e1347723e */ /* 0x000fe200000010ff */
[C---:B------:R-:W-:Y:S01]  /*7f10*/  FFMA R17, R41.reuse, R42, R17 ;  /* 0x0000002a29117223 */ /* 0x040fe20000000011 */
[----:B------:R-:W-:Y:S01]  /*7f20*/  FMUL R23, R38, R23 ;  /* 0x0000001726177220 */ /* 0x000fe20000400000 */
[----:B------:R-:W-:Y:S01]  /*7f30*/  SHF.L.U32 R42, R66, 0x10, RZ ;  /* 0x00000010422a7819 */ /* 0x000fe200000006ff */
[----:B------:R-:W-:Y:S01]  /*7f40*/  FMUL R20, R38, R24 ;  /* 0x0000001826147220 */ /* 0x000fe20000400000 */
[----:B------:R2:W-:Y:S01]  /*7f50*/  STS.128 [R96+0x2010], R68 ;  /* 0x0020104460007388 */ /* 0x0005e20000000c00 */
[----:B------:R-:W-:Y:S01]  /*7f60*/  FFMA R18, R41, R45, R18 ;  /* 0x0000002d29127223 */ /* 0x000fe20000000012 */
[----:B------:R-:W-:Y:S01]  /*7f70*/  SHF.L.U32 R45, R75, 0x10, RZ ;  /* 0x000000104b2d7819 */ /* 0x000fe200000006ff */
[C---:B------:R-:W-:Y:S01]  /*7f80*/  FFMA R23, R41.reuse, R40, R23 ;  /* 0x0000002829177223 */ /* 0x040fe20000000017 */
[----:B------:R-:W-:Y:S01]  /*7f90*/  LOP3.LUT R40, R66, 0xffff0000, RZ, 0xc0, !PT ;  /* 0xffff000042287812 */ /* 0x000fe200078ec0ff */
[----:B------:R-:W-:Y:S01]  /*7fa0*/  FFMA R20, R41, R42, R20 ;  /* 0x0000002a29147223 */ /* 0x000fe20000000014 */
[----:B------:R-:W-:Y:S01]  /*7fb0*/  LOP3.LUT R42, R67, 0xffff0000, RZ, 0xc0, !PT ;  /* 0xffff0000432a7812 */ /* 0x000fe200078ec0ff */
[C---:B------:R-:W-:Y:S01]  /*7fc0*/  FMUL R21, R38.reuse, R25 ;  /* 0x0000001926157220 */ /* 0x040fe20000400000 */
[C---:B------:R-:W-:Y:S01]  /*7fd0*/  FMUL R22, R38.reuse, R26 ;  /* 0x0000001a26167220 */ /* 0x040fe20000400000 */
[C---:B------:R-:W-:Y:S01]  /*7fe0*/  FMUL R27, R38.reuse, R27 ;  /* 0x0000001b261b7220 */ /* 0x040fe20000400000 */
[----:B------:R-:W-:Y:S01]  /*7ff0*/  FMUL R24, R38, R28 ;  /* 0x0000001c26187220 */ /* 0x000fe20000400000 */
[C---:B------:R-:W-:Y:S01]  /*8000*/  FFMA R21, R41.reuse, R40, R21 ;  /* 0x0000002829157223 */ /* 0x040fe20000000015 */
[C---:B------:R-:W-:Y:S01]  /*8010*/  FFMA R22, R41.reuse, R43, R22 ;  /* 0x0000002b29167223 */ /* 0x040fe20000000016 */
[----:B------:R-:W-:Y:S01]  /*8020*/  FFMA R27, R41, R42, R27 ;  /* 0x0000002a291b7223 */ /* 0x000fe2000000001b */
[----:B------:R-:W-:Y:S01]  /*8030*/  SHF.L.U32 R40, R72, 0x10, RZ ;  /* 0x0000001048287819 */ /* 0x000fe200000006ff */
[----:B------:R-:W-:Y:S01]  /*8040*/  FMUL R25, R38, R29 ;  /* 0x0000001d26197220 */ /* 0x000fe20000400000 */
[----:B------:R-:W-:Y:S01]  /*8050*/  LOP3.LUT R42, R72, 0xffff0000, RZ, 0xc0, !PT ;  /* 0xffff0000482a7812 */ /* 0x000fe200078ec0ff */
[C---:B------:R-:W-:Y:S01]  /*8060*/  FMUL R26, R38.reuse, R30 ;  /* 0x0000001e261a7220 */ /* 0x040fe20000400000 */
[----:B------:R-:W-:Y:S01]  /*8070*/  SHF.L.U32 R43, R73, 0x10, RZ ;  /* 0x00000010492b7819 */ /* 0x000fe200000006ff */
[----:B------:R-:W-:Y:S01]  /*8080*/  FFMA R24, R41, R40, R24 ;  /* 0x0000002829187223 */ /* 0x000fe20000000018 */
[----:B------:R-:W-:Y:S01]  /*8090*/  LOP3.LUT R40, R73, 0xffff0000, RZ, 0xc0, !PT ;  /* 0xffff000049287812 */ /* 0x000fe200078ec0ff */
[C---:B------:R-:W-:Y:S01]  /*80a0*/  FFMA R25, R41.reuse, R42, R25 ;  /* 0x0000002a29197223 */ /* 0x040fe20000000019 */
[----:B------:R-:W-:Y:S01]  /*80b0*/  FMUL R31, R38, R31 ;  /* 0x0000001f261f7220 */ /* 0x000fe20000400000 */
[C---:B------:R-:W-:Y:S01]  /*80c0*/  FFMA R26, R41.reuse, R43, R26 ;  /* 0x0000002b291a7223 */ /* 0x040fe2000000001a */
[----:B------:R-:W-:Y:S01]  /*80d0*/  SHF.L.U32 R43, R74, 0x10, RZ ;  /* 0x000000104a2b7819 */ /* 0x000fe200000006ff */
[----:B------:R-:W-:Y:S01]  /*80e0*/  FMUL R28, R38, R32 ;  /* 0x00000020261c7220 */ /* 0x000fe20000400000 */
[----:B------:R-:W-:Y:S01]  /*80f0*/  LOP3.LUT R42, R74, 0xffff0000, RZ, 0xc0, !PT ;  /* 0xffff00004a2a7812 */ /* 0x000fe200078ec0ff */
[C---:B------:R-:W-:Y:S01]  /*8100*/  FMUL R29, R38.reuse, R33 ;  /* 0x00000021261d7220 */ /* 0x040fe20000400000 */
[C---:B------:R-:W-:Y:S01]  /*8110*/  FMUL R30, R38.reuse, R34 ;  /* 0x00000022261e7220 */ /* 0x040fe20000400000 */
[----:B------:R-:W-:Y:S01]  /*8120*/  FFMA R31, R41, R40, R31 ;  /* 0x00000028291f7223 */ /* 0x000fe2000000001f */
[----:B------:R-:W-:Y:S01]  /*8130*/  FMUL R35, R38, R35 ;  /* 0x0000002326237220 */ /* 0x000fe20000400000 */
[----:B-1----:R-:W-:Y:S01]  /*8140*/  F2FP.BF16.F32.PACK_AB R52, R17, R16 ;  /* 0x000000101134723e */ /* 0x002fe200000010ff */
[----:B------:R-:W-:Y:S01]  /*8150*/  FFMA R28, R41, R43, R28 ;  /* 0x0000002b291c7223 */ /* 0x000fe2000000001c */
[----:B------:R-:W-:Y:S01]  /*8160*/  F2FP.BF16.F32.PACK_AB R53, R23, R18 ;  /* 0x000000121735723e */ /* 0x000fe200000010ff */
[----:B------:R-:W-:Y:S01]  /*8170*/  FFMA R29, R41, R42, R29 ;  /* 0x0000002a291d7223 */ /* 0x000fe2000000001d */
[----:B------:R-:W-:Y:S01]  /*8180*/  F2FP.BF16.F32.PACK_AB R54, R21, R20 ;  /* 0x000000141536723e */ /* 0x000fe200000010ff */
[----:B------:R-:W-:Y:S01]  /*8190*/  FFMA R30, R41, R45, R30 ;  /* 0x0000002d291e7223 */ /* 0x000fe2000000001e */
[----:B------:R-:W-:Y:S01]  /*81a0*/  F2FP.BF16.F32.PACK_AB R55, R27, R22 ;  /* 0x000000161b37723e */ /* 0x000fe200000010ff */
[----:B------:R-:W-:Y:S01]  /*81b0*/  FFMA R35, R41, R44, R35 ;  /* 0x0000002c29237223 */ /* 0x000fe20000000023 */
[----:B------:R-:W-:Y:S02]  /*81c0*/  F2FP.BF16.F32.PACK_AB R100, R25, R24 ;  /* 0x000000181964723e */ /* 0x000fe400000010ff */
[----:B------:R-:W-:Y:S01]  /*81d0*/  F2FP.BF16.F32.PACK_AB R101, R31, R26 ;  /* 0x0000001a1f65723e */ /* 0x000fe200000010ff */
[----:B------:R2:W-:Y:S01]  /*81e0*/  STS.128 [R94+0x2020], R52 ;  /* 0x002020345e007388 */ /* 0x0005e20000000c00 */
        /* <DEDUP_REMOVED lines=8> */
[----:B-1----:R-:W1:Y:S02]  /*8270*/  FENCE.VIEW.ASYNC.S ;  /* 0x00000000000073c6 */ /* 0x002e640000000000 */
[----:B-1----:R-:W-:Y:S06]  /*8280*/  BAR.SYNC.DEFER_BLOCKING 0x1, 0x80 ;  /* 0x0042000000007b1d */ /* 0x002fec0000010000 */
[----:B------:R-:W-:Y:S05]  /*8290*/  @P0 BRA `(.L_x_102) ;  /* 0x0000000000200947 */ /* 0x000fea0003800000 */
[----:B------:R-:W1:Y:S01]  /*82a0*/  LDCU.64 UR6, c[0x0][0x348] ;  /* 0x00006900ff0677ac */ /* 0x000e620008000a00 */
[----:B------:R-:W-:Y:S02]  /*82b0*/  UIADD3 UR40, UPT, UPT, UR48, 0x2200, URZ ;  /* 0x0000220030287890 */ /* 0x000fe4000fffe0ff */
[----:B------:R-:W-:Y:S02]  /*82c0*/  UIADD3 UR41, UPT, UPT, UR51, 0x20, URZ ;  /* 0x0000002033297890 */ /* 0x000fe4000fffe0ff */
[----:B-1----:R-:W-:Y:S04]  /*82d0*/  UIADD3 UR4, UP0, UPT, UR6, 0x680, URZ ;  /* 0x0000068006047890 */ /* 0x002fe8000ff1e0ff */
[----:B------:R-:W-:Y:S09]  /*82e0*/  UIADD3.X UR5, UPT, UPT, URZ, UR7, URZ, UP0, !UPT ;  /* 0x00000007ff057290 */ /* 0x000ff200087fe4ff */
[----:B------:R1:W-:Y:S01]  /*82f0*/  UTMASTG.4D [UR40], [UR4] ;  /* 0x00000028040073b5 */ /* 0x0003e20008018000 */
[----:B------:R0:W-:Y:S01]  /*8300*/  UTMACMDFLUSH ;  /* 0x00000000000079b7 */ /* 0x0001e20000000000 */
[----:B-1----:R-:W-:Y:S04]  /*8310*/  DEPBAR.LE SB0, 0x1 ;  /* 0x000080400000791a */ /* 0x002fe80000000000 */
.L_x_102:
[----:B------:R-:W-:Y:S05]  /*8320*/  BSYNC.RECONVERGENT B0 ;  /* 0x0000000000007941 */ /* 0x000fea0003800200 */
.L_x_101:
[----:B------:R-:W-:Y:S01]  /*8330*/  BAR.SYNC.DEFER_BLOCKING 0x1, 0x80 ;  /* 0x0042000000007b1d */ /* 0x000fe20000010000 */
[----:B------:R-:W-:Y:S04]  /*8340*/  UIADD3 UR4, UPT, UPT, UR50, 0x1, URZ ;  /* 0x0000000132047890 */ /* 0x000fe8000fffe0ff */
[----:B------:R-:W-:Y:S04]  /*8350*/  UISETP.NE.AND UP0, UPT, UR4, 0x4, UPT ;  /* 0x000000040400788c */ /* 0x000fe8000bf05270 */
[----:B------:R-:W-:Y:S01]  /*8360*/  USEL UR49, UR4, URZ, UP0 ;  /* 0x000000ff04317287 */ /* 0x000fe20008000000 */
[----:B------:R1:W-:Y:S01]  /*8370*/  @P6 SYNCS.ARRIVE.TRANS64.RED.A1T0 RZ, [R61+URZ], RZ ;  /* 0x000000ff3dff69a7 */ /* 0x0003e200081004ff */
[----:B------:R-:W-:Y:S01]  /*8380*/  BSSY B1, `(.L_x_103) ;  /* 0x0000017000017945 */ /* 0x000fe20003800000 */
[----:B------:R-:W4:Y:S02]  /*8390*/  @P6 SYNCS.PHASECHK.TRANS64.TRYWAIT P0, [R62+URZ+0x60], R63 ;  /* 0x0000603f3e0065a7 */ /* 0x000f2400080011ff */
[----:B----4-:R-:W-:Y:S01]  /*83a0*/  @P6 SEL R46, RZ, 0x1, !P0 ;  /* 0x00000001ff2e6807 */ /* 0x010fe20004000000 */
[----:B-1----:R-:W-:Y:S06]  /*83b0*/  @!P6 BRA `(.L_x_104) ;  /* 0x00000000004ce947 */ /* 0x002fec0003800000 */
        /* <DEDUP_REMOVED lines=9> */
[----:B------:R-:W-:Y:S04]  /*8450*/  SHF.L.U32 R5, R85, 0x1f, RZ ;  /* 0x0000001f55057819 */ /* 0x000fe800000006ff */
[----:B------:R-:W1:Y:S02]  /*8460*/  SYNCS.PHASECHK.TRANS64.TRYWAIT P0, [R62+URZ+0x60], R5 ;  /* 0x000060053e0075a7 */ /* 0x000e6400080011ff */
[----:B-1----:R-:W-:Y:S05]  /*8470*/  @!P0 BRA `(.L_x_107) ;  /* 0x0000002400308947 */ /* 0x002fea0003800000 */
.L_x_106:
[----:B------:R-:W-:Y:S05]  /*8480*/  BSYNC B0 ;  /* 0x0000000000007941 */ /* 0x000fea0003800000 */
.L_x_105:
[----:B------:R-:W-:Y:S02]  /*8490*/  ISETP.NE.AND P0, PT, R60, RZ, PT ;  /* 0x000000ff3c00720c */ /* 0x000fe40003f05270 */
[----:B------:R-:W-:Y:S11]  /*84a0*/  IADD3 R47, PT, PT, R47, 0x1, RZ ;  /* 0x000000012f2f7810 */ /* 0x000ff60007ffe0ff */
[----:B------:R4:W1:Y:S04]  /*84b0*/  @P0 LDS.128 R48, [R4] ;  /* 0x0000000004300984 */ /* 0x0008680000000c00 */
[----:B------:R4:W1:Y:S04]  /*84c0*/  @P0 LDS.128 R56, [R3+0x10] ;  /* 0x0000100003380984 */ /* 0x0008680000000c00 */
[----:B------:R4:W1:Y:S04]  /*84d0*/  @P0 LDS.128 R64, [R2+0x20] ;  /* 0x0000200002400984 */ /* 0x0008680000000c00 */
[----:B------:R4:W1:Y:S02]  /*84e0*/  @P0 LDS.128 R72, [R0+0x30] ;  /* 0x0000300000480984 */ /* 0x0008640000000c00 */
.L_x_104:
[----:B------:R-:W-:Y:S05]  /*84f0*/  BSYNC B1 ;  /* 0x0000000000017941 */ /* 0x000fea0003800000 */
.L_x_103:
[----:B----4-:R-:W-:Y:S05]  /*8500*/  VIADD R3, R39, 0x40 ;  /* 0x0000004027037836 */ /* 0x010fea0000000000 */
[----:B------:R-:W-:Y:S04]  /*8510*/  SHF.R.U32.HI R3, RZ, 0x15, R3 ;  /* 0x00000015ff037819 */ /* 0x000fe80000011603 */
[----:B------:R-:W-:Y:S11]  /*8520*/  LOP3.LUT P0, RZ, R3, 0x3, R90, 0x48, !PT ;  /* 0x0000000303ff7812 */ /* 0x000ff6000780485a */
[----:B------:R-:W-:Y:S02]  /*8530*/  @!UPT UIADD3 URZ, UPT, UPT, URZ, URZ, URZ ;  /* 0x000000fffffff290 */ /* 0x000fe4000fffe0ff */
[----:B------:R-:W-:Y:S05]  /*8540*/  @!P0 BRA `(.L_x_108) ;  /* 0x0000000000408947 */ /* 0x000fea0003800000 */
[----:B------:R-:W1:Y:S01]  /*8550*/  LDCU.64 UR8, c[0x4][0x70] ;  /* 0x01000e00ff0877ac */ /* 0x000e620008000a00 */
[----:B------:R-:W-:Y:S01]  /*8560*/  MOV R3, 0x0 ;  /* 0x0000000000037802 */ /* 0x000fe20000000f00 */
[----:B------:R-:W-:Y:S02]  /*8570*/  HFMA2 R12, -RZ, RZ, 0, 5.9604644775390625e-08 ;  /* 0x00000001ff0c7431 */ /* 0x000fe400000001ff */
[----:B------:R-:W-:Y:S02]  /*8580*/  IMAD.MOV.U32 R8, RZ, RZ, 0x192 ;  /* 0x00000192ff087424 */ /* 0x000fe400078e00ff */
[----:B------:R-:W-:Y:S01]  /*8590*/  IMAD.MOV.U32 R13, RZ, RZ, RZ ;  /* 0x000000ffff0d7224 */ /* 0x000fe200078e00ff */
[----:B------:R-:W4:Y:S01]  /*85a0*/  LDCU.64 UR6, c[0x4][0x78] ;  /* 0x01000f00ff0677ac */ /* 0x000f220008000a00 */
[----:B------:R-:W2:Y:S01]  /*85b0*/  LDC.64 R2, c[0x4][R3] ;  /* 0x0100000003027b82 */ /* 0x000ea20000000a00 */
[----:B------:R-:W5:Y:S01]  /*85c0*/  LDCU.64 UR4, c[0x4][0x10] ;  /* 0x01000200ff0477ac */ /* 0x000f620008000a00 */
[----:B-1----:R-:W-:Y:S01]  /*85d0*/  MOV R5, UR9 ;  /* 0x0000000900057c02 */ /* 0x002fe20008000f00 */
[----:B------:R-:W-:Y:S01]  /*85e0*/  IMAD.U32 R4, RZ, RZ, UR8 ;  /* 0x00000008ff047e24 */ /* 0x000fe2000f8e00ff */
[----:B----4-:R-:W-:Y:S01]  /*85f0*/  MOV R7, UR7 ;  /* 0x0000000700077c02 */ /* 0x010fe20008000f00 */
[----:B------:R-:W-:Y:S01]  /*8600*/  IMAD.U32 R6, RZ, RZ, UR6 ;  /* 0x00000006ff067e24 */ /* 0x000fe2000f8e00ff */
[----:B-----5:R-:W-:Y:S01]  /*8610*/  MOV R11, UR5 ;  /* 0x00000005000b7c02 */ /* 0x020fe20008000f00 */
[----:B------:R-:W-:Y:S02]  /*8620*/  IMAD.U32 R10, RZ, RZ, UR4 ;  /* 0x00000004ff0a7e24 */ /* 0x000fe4000f8e00ff */
[----:B------:R-:W-:Y:S07]  /*8630*/  LEPC R20, `(.L_x_108) ;  /* 0x000000001014794e */ /* 0x000fee0000000000 */
[----:B--23--:R-:W-:Y:S05]  /*8640*/  CALL.ABS.NOINC R2 ;  /* 0x0000000002007343 */ /* 0x00cfea0003c00000 */
.L_x_108:
[C---:B-1----:R-:W-:Y:S01]  /*8650*/  SHF.L.U32 R40, R48.reuse, 0x10, RZ ;  /* 0x0000001030287819 */ /* 0x042fe200000006ff */
[----:B------:R-:W-:Y:S05]  /*8660*/  WARPSYNC.ALL ;  /* 0x0000000000007948 */ /* 0x000fea0003800000 */
[----:B------:R-:W-:Y:S01]  /*8670*/  R2UR UR4, R39 ;  /* 0x00000000270472ca */ /* 0x000fe200000e0000 */
[----:B------:R-:W-:Y:S01]  /*8680*/  BSSY.RECONVERGENT B0, `(.L_x_109) ;  /* 0x000008d000007945 */ /* 0x000fe20003800200 */
[----:B------:R-:W-:Y:S02]  /*8690*/  LOP3.LUT R43, R48, 0xffff0000, RZ, 0xc0, !PT ;  /* 0xffff0000302b7812 */ /* 0x000fe400078ec0ff */
[----:B------:R-:W-:Y:S02]  /*86a0*/  SHF.L.U32 R42, R49, 0x10, RZ ;  /* 0x00000010312a7819 */ /* 0x000fe400000006ff */
[C---:B------:R-:W-:Y:S02]  /*86b0*/  SHF.L.U32 R45, R51.reuse, 0x10, RZ ;  /* 0x00000010332d7819 */ /* 0x040fe400000006ff */
[----:B------:R-:W-:Y:S02]  /*86c0*/  LOP3.LUT R44, R51, 0xffff0000, RZ, 0xc0, !PT ;  /* 0xffff0000332c7812 */ /* 0x000fe400078ec0ff */
[----:B------:R-:W-:Y:S02]  /*86d0*/  ISETP.NE.AND P6, PT, R97, RZ, PT ;  /* 0x000000ff6100720c */ /* 0x000fe40003fc5270 */
[----:B------:R-:W-:Y:S01]  /*86e0*/  ISETP.NE.AND P0, PT, R88, RZ, PT ;  /* 0x000000ff5800720c */ /* 0x000fe20003f05270 */
[----:B------:R-:W1:Y:S01]  /*86f0*/  LDTM.x32 R4, tmem[UR4+0x40] ;  /* 0x00004004000479ee */ /* 0x000e6200082c0000 */
[----:B------:R-:W-:Y:S02]  /*8700*/  MOV R61, UR49 ;  /* 0x00000031003d7c02 */ /* 0x000fe40008000f00 */
[----:B------:R-:W-:Y:S07]  /*8710*/  LEA R62, R47, UR48, 0x3 ;  /* 0x000000302f3e7c11 */ /* 0x000fee000f8e18ff */
[----:B------:R-:W-:Y:S02]  /*8720*/  @P6 LEA R61, R61, UR48, 0x3 ;  /* 0x000000303d3d6c11 */ /* 0x000fe4000f8e18ff */
[----:B------:R-:W-:Y:S02]  /*8730*/  @P6 SHF.L.U32 R63, R85, 0x1f, RZ ;  /* 0x0000001f553f6819 */ /* 0x000fe400000006ff */
[----:B------:R-:W-:Y:S04]  /*8740*/  @P6 IADD3 R61, PT, PT, R61, 0x80, RZ ;  /* 0x000000803d3d6810 */ /* 0x000fe80007ffe0ff */
[----:B------:R-:W-:Y:S01]  /*8750*/  @P6 PRMT R61, R104, 0x654, R61 ;  /* 0x00000654683d6816 */ /* 0x000fe2000000003d */
[C---:B-1----:R-:W-:Y:S01]  /*8760*/  FMUL R0, R38.reuse, R4 ;  /* 0x0000000426007220 */ /* 0x042fe20000400000 */
[C---:B------:R-:W-:Y:S01]  /*8770*/  FMUL R2, R38.reuse, R5 ;  /* 0x0000000526027220 */ /* 0x040fe20000400000 */
[C---:B------:R-:W-:Y:S01]  /*8780*/  FMUL R3, R38.reuse, R6 ;  /* 0x0000000626037220 */ /* 0x040fe20000400000 */
[----:B------:R-:W-:Y:S01]  /*8790*/  FMUL R7, R38, R7 ;  /* 0x0000000726077220 */ /* 0x000fe20000400000 */
[----:B------:R-:W-:Y:S01]  /*87a0*/  FFMA R0, R41, R40, R0 ;  /* 0x0000002829007223 */ /* 0x000fe20000000000 */
[----:B------:R-:W-:Y:S01]  /*87b0*/  LOP3.LUT R40, R49, 0xffff0000, RZ, 0xc0, !PT ;  /* 0xffff000031287812 */ /* 0x000fe200078ec0ff */
[C---:B------:R-:W-:Y:S01]  /*87c0*/  FFMA R2, R41.reuse, R43, R2 ;  /* 0x0000002b29027223 */ /* 0x040fe20000000002 */
[C---:B------:R-:W-:Y:S01]  /*87d0*/  SHF.L.U32 R43, R50.reuse, 0x10, RZ ;  /* 0x00000010322b7819 */ /* 0x040fe200000006ff */
[C---:B------:R-:W-:Y:S01]  /*87e0*/  FFMA R3, R41.reuse, R42, R3 ;  /* 0x0000002a29037223 */ /* 0x040fe20000000003 */
[----:B------:R-:W-:Y:S01]  /*87f0*/  LOP3.LUT R42, R50, 0xffff0000, RZ, 0xc0, !PT ;  /* 0xffff0000322a7812 */ /* 0x000fe200078ec0ff */
[----:B------:R-:W-:Y:S01]  /*8800*/  FMUL R4, R38, R8 ;  /* 0x0000000826047220 */ /* 0x000fe20000400000 */
[----:B--2---:R-:W-:Y:S01]  /*8810*/  F2FP.BF16.F32.PACK_AB R68, R2, R0 ;  /* 0x000000000244723e */ /* 0x004fe200000010ff */
[----:B------:R-:W-:Y:S01]  /*8820*/  FMUL R5, R38, R9 ;  /* 0x0000000926057220 */ /* 0x000fe20000400000 */
[C---:B------:R-:W-:Y:S01]  /*8830*/  FFMA R7, R41.reuse, R40, R7 ;  /* 0x0000002829077223 */ /* 0x040fe20000000007 */
[----:B------:R-:W-:Y:S01]  /*8840*/  SHF.L.U32 R40, R56, 0x10, RZ ;  /* 0x0000001038287819 */ /* 0x000fe200000006ff */
[C---:B------:R-:W-:Y:S01]  /*8850*/  FMUL R6, R38.reuse, R10 ;  /* 0x0000000a26067220 */ /* 0x040fe20000400000 */
[C---:B------:R-:W-:Y:S01]  /*8860*/  FMUL R11, R38.reuse, R11 ;  /* 0x0000000b260b7220 */ /* 0x040fe20000400000 */
[----:B------:R-:W-:Y:S01]  /*8870*/  FFMA R4, R41, R43, R4 ;  /* 0x0000002b29047223 */ /* 0x000fe20000000004 */
[----:B------:R-:W-:Y:S01]  /*8880*/  SHF.L.U32 R43, R57, 0x10, RZ ;  /* 0x00000010392b7819 */ /* 0x000fe200000006ff */
[----:B------:R-:W-:Y:S01]  /*8890*/  FMUL R8, R38, R12 ;  /* 0x0000000c26087220 */ /* 0x000fe20000400000 */
[----:B------:R-:W-:Y:S01]  /*88a0*/  F2FP.BF16.F32.PACK_AB R69, R7, R3 ;  /* 0x000000030745723e */ /* 0x000fe200000010ff */
[C---:B------:R-:W-:Y:S01]  /*88b0*/  FFMA R5, R41.reuse, R42, R5 ;  /* 0x0000002a29057223 */ /* 0x040fe20000000005 */
[----:B------:R-:W-:Y:S01]  /*88c0*/  LOP3.LUT R42, R56, 0xffff0000, RZ, 0xc0, !PT ;  /* 0xffff0000382a7812 */ /* 0x000fe200078ec0ff */
[----:B------:R-:W-:Y:S01]  /*88d0*/  FFMA R6, R41, R45, R6 ;  /* 0x0000002d29067223 */ /* 0x000fe20000000006 */
[----:B------:R-:W-:Y:S01]  /*88e0*/  SHF.L.U32 R45, R65, 0x10, RZ ;  /* 0x00000010412d7819 */ /* 0x000fe200000006ff */
[----:B------:R-:W-:Y:S01]  /*88f0*/  FFMA R11, R41, R44, R11 ;  /* 0x0000002c290b7223 */ /* 0x000fe2000000000b */
[----:B------:R-:W-:Y:S01]  /*8900*/  F2FP.BF16.F32.PACK_AB R70, R5, R4 ;  /* 0x000000040546723e */ /* 0x000fe200000010ff */
[----:B------:R-:W-:Y:S01]  /*8910*/  FFMA R8, R41, R40, R8 ;  /* 0x0000002829087223 */ /* 0x000fe20000000008 */
[----:B------:R-:W-:Y:S01]  /*8920*/  LOP3.LUT R40, R57, 0xffff0000, RZ, 0xc0, !PT ;  /* 0xffff000039287812 */ /* 0x000fe200078ec0ff */
[C---:B------:R-:W-:Y:S01]  /*8930*/  FMUL R9, R38.reuse, R13 ;  /* 0x0000000d26097220 */ /* 0x040fe20000400000 */
[----:B------:R-:W-:Y:S01]  /*8940*/  F2FP.BF16.F32.PACK_AB R71, R11, R6 ;  /* 0x000000060b47723e */ /* 0x000fe200000010ff */
[C---:B------:R-:W-:Y:S01]  /*8950*/  FMUL R10, R38.reuse, R14 ;  /* 0x0000000e260a7220 */ /* 0x040fe20000400000 */
[----:B------:R-:W-:Y:S01]  /*8960*/  LOP3.LUT R44, R75, 0xffff0000, RZ, 0xc0, !PT ;  /* 0xffff00004b2c7812 */ /* 0x000fe200078ec0ff */
[----:B------:R-:W-:Y:S01]  /*8970*/  FMUL R15, R38, R15 ;  /* 0x0000000f260f7220 */ /* 0x000fe20000400000 */
        /* <DEDUP_REMOVED lines=8> */
[----:B------:R-:W-:Y:S01]  /*8a00*/  FMUL R13, R38, R17 ;  /* 0x00000011260d7220 */ /* 0x000fe20000400000 */
[----:B------:R-:W-:Y:S01]  /*8a10*/  F2FP.BF16.F32.PACK_AB R53, R15, R10 ;  /* 0x0000000a0f35723e */ /* 0x000fe200000010ff */
[C---:B------:R-:W-:Y:S01]  /*8a20*/  FFMA R12, R41.reuse, R42, R12 ;  /* 0x0000002a290c7223 */ /* 0x040fe2000000000c */
[----:B------:R-:W-:Y:S01]  /*8a30*/  LOP3.LUT R42, R64, 0xffff0000, RZ, 0xc0, !PT ;  /* 0xffff0000402a7812 */ /* 0x000fe200078ec0ff */
[C---:B------:R-:W-:Y:S01]  /*8a40*/  FMUL R14, R38.reuse, R18 ;  /* 0x00000012260e7220 */ /* 0x040fe20000400000 */
[----:B------:R-:W-:Y:S01]  /*8a50*/  FFMA R13, R41, R40, R13 ;  /* 0x00000028290d7223 */ /* 0x000fe2000000000d */
[----:B------:R-:W-:Y:S01]  /*8a60*/  LOP3.LUT R40, R59, 0xffff0000, RZ, 0xc0, !PT ;  /* 0xffff00003b287812 */ /* 0x000fe200078ec0ff */
[----:B------:R1:W-:Y:S01]  /*8a70*/  STS.128 [R86+0x4000], R68 ;  /* 0x0040004456007388 */ /* 0x0003e20000000c00 */
        /* <DEDUP_REMOVED lines=13> */
[C---:B------:R-:W-:Y:S01]  /*8b50*/  FFMA R17, R41.reuse, R42, R17 ;  /* 0x0000002a29117223 */ /* 0x040fe20000000011 */
[----:B------:R-:W-:Y:S01]  /*8b60*/  FFMA R18, R41, R45, R18 ;  /* 0x0000002d29127223 */ /* 0x000fe20000000012 */
[----:B------:R2:W-:Y:S01]  /*8b70*/  STS.128 [R96+0x4010], R52 ;  /* 0x0040103460007388 */ /* 0x0005e20000000c00 */
[----:B------:R-:W-:Y:S01]  /*8b80*/  SHF.L.U32 R45, R67, 0x10, RZ ;  /* 0x00000010432d7819 */ /* 0x000fe200000006ff */
[----:B------:R-:W-:Y:S01]  /*8b90*/  FFMA R23, R41, R40, R23 ;  /* 0x0000002829177223 */ /* 0x000fe20000000017 */
[----:B------:R-:W-:Y:S01]  /*8ba0*/  LOP3.LUT R40, R66, 0xffff0000, RZ, 0xc0, !PT ;  /* 0xffff000042287812 */ /* 0x000fe200078ec0ff */
[C---:B------:R-:W-:Y:S01]  /*8bb0*/  FMUL R20, R38.reuse, R24 ;  /* 0x0000001826147220 */ /* 0x040fe20000400000 */
[----:B------:R-:W-:Y:S01]  /*8bc0*/  LOP3.LUT R42, R67, 0xffff0000, RZ, 0xc0, !PT ;  /* 0xffff0000432a7812 */ /* 0x000fe200078ec0ff */
[C---:B------:R-:W-:Y:S01]  /*8bd0*/  FMUL R21, R38.reuse, R25 ;  /* 0x0000001926157220 */ /* 0x040fe20000400000 */
[C---:B------:R-:W-:Y:S01]  /*8be0*/  FMUL R22, R38.reuse, R26 ;  /* 0x0000001a26167220 */ /* 0x040fe20000400000 */
[----:B------:R-:W-:Y:S01]  /*8bf0*/  FMUL R27, R38, R27 ;  /* 0x0000001b261b7220 */ /* 0x000fe20000400000 */
[----:B------:R-:W-:Y:S01]  /*8c00*/  FFMA R20, R41, R43, R20 ;  /* 0x0000002b29147223 */ /* 0x000fe20000000014 */
[----:B------:R-:W-:Y:S01]  /*8c10*/  SHF.L.U32 R43, R73, 0x10, RZ ;  /* 0x00000010492b7819 */ /* 0x000fe200000006ff */
[C---:B------:R-:W-:Y:S01]  /*8c20*/  FFMA R21, R41.reuse, R40, R21 ;  /* 0x0000002829157223 */ /* 0x040fe20000000015 */
[C---:B------:R-:W-:Y:S01]  /*8c30*/  FFMA R22, R41.reuse, R45, R22 ;  /* 0x0000002d29167223 */ /* 0x040fe20000000016 */
[C---:B------:R-:W-:Y:S01]  /*8c40*/  FFMA R27, R41.reuse, R42, R27 ;  /* 0x0000002a291b7223 */ /* 0x040fe2000000001b */
[----:B------:R-:W-:Y:S01]  /*8c50*/  SHF.L.U32 R40, R72, 0x10, RZ ;  /* 0x0000001048287819 */ /* 0x000fe200000006ff */
[----:B------:R-:W-:Y:S01]  /*8c60*/  FMUL R24, R38, R28 ;  /* 0x0000001c26187220 */ /* 0x000fe20000400000 */
[----:B------:R-:W-:Y:S01]  /*8c70*/  LOP3.LUT R42, R72, 0xffff0000, RZ, 0xc0, !PT ;  /* 0xffff0000482a7812 */ /* 0x000fe200078ec0ff */
[C---:B------:R-:W-:Y:S01]  /*8c80*/  FMUL R25, R38.reuse, R29 ;  /* 0x0000001d26197220 */ /* 0x040fe20000400000 */
[C---:B------:R-:W-:Y:S01]  /*8c90*/  FMUL R26, R38.reuse, R30 ;  /* 0x0000001e261a7220 */ /* 0x040fe20000400000 */
[----:B------:R-:W-:Y:S01]  /*8ca0*/  FFMA R24, R41, R40, R24 ;  /* 0x0000002829187223 */ /* 0x000fe20000000018 */
[----:B------:R-:W-:Y:S01]  /*8cb0*/  LOP3.LUT R40, R73, 0xffff0000, RZ, 0xc0, !PT ;  /* 0xffff000049287812 */ /* 0x000fe200078ec0ff */
[C---:B------:R-:W-:Y:S01]  /*8cc0*/  FFMA R25, R41.reuse, R42, R25 ;  /* 0x0000002a29197223 */ /* 0x040fe20000000019 */
[----:B------:R-:W-:Y:S01]  /*8cd0*/  FFMA R26, R41, R43, R26 ;  /* 0x0000002b291a7223 */ /* 0x000fe2000000001a */
[----:B------:R-:W-:Y:S01]  /*8ce0*/  FMUL R31, R38, R31 ;  /* 0x0000001f261f7220 */ /* 0x000fe20000400000 */
[----:B------:R-:W-:Y:S01]  /*8cf0*/  SHF.L.U32 R43, R74, 0x10, RZ ;  /* 0x000000104a2b7819 */ /* 0x000fe200000006ff */
[----:B------:R-:W-:Y:S01]  /*8d00*/  FMUL R28, R38, R32 ;  /* 0x00000020261c7220 */ /* 0x000fe20000400000 */
[----:B------:R-:W-:Y:S01]  /*8d10*/  LOP3.LUT R42, R74, 0xffff0000, RZ, 0xc0, !PT ;  /* 0xffff00004a2a7812 */ /* 0x000fe200078ec0ff */
[C---:B------:R-:W-:Y:S01]  /*8d20*/  FMUL R29, R38.reuse, R33 ;  /* 0x00000021261d7220 */ /* 0x040fe20000400000 */
[----:B------:R-:W-:Y:S01]  /*8d30*/  SHF.L.U32 R45, R75, 0x10, RZ ;  /* 0x000000104b2d7819 */ /* 0x000fe200000006ff */
        /* <DEDUP_REMOVED lines=33> */
.L_x_110:
[----:B------:R-:W-:Y:S05]  /*8f50*/  BSYNC.RECONVERGENT B0 ;  /* 0x0000000000007941 */ /* 0x000fea0003800200 */
.L_x_109:
        /* <DEDUP_REMOVED lines=21> */
.L_x_114:
[----:B------:R-:W-:Y:S05]  /*90b0*/  BSYNC B0 ;  /* 0x0000000000007941 */ /* 0x000fea0003800000 */
.L_x_113:
[----:B------:R-:W-:Y:S11]  /*90c0*/  ISETP.NE.AND P0, PT, R60, RZ, PT ;  /* 0x000000ff3c00720c */ /* 0x000ff60003f05270 */
[----:B------:R-:W-:Y:S02]  /*90d0*/  @!UPT UIADD3 URZ, UPT, UPT, URZ, URZ, URZ ;  /* 0x000000fffffff290 */ /* 0x000fe4000fffe0ff */
[----:B------:R4:W1:Y:S04]  /*90e0*/  @P0 LDS.128 R48, [R3] ;  /* 0x0000000003300984 */ /* 0x0008680000000c00 */
[----:B------:R4:W1:Y:S04]  /*90f0*/  @P0 LDS.128 R56, [R2+0x10] ;  /* 0x0000100002380984 */ /* 0x0008680000000c00 */
[----:B------:R4:W1:Y:S04]  /*9100*/  @P0 LDS.128 R64, [R0+0x20] ;  /* 0x0000200000400984 */ /* 0x0008680000000c00 */
[----:B------:R4:W1:Y:S02]  /*9110*/  @P0 LDS.128 R72, [R47+0x30] ;  /* 0x000030002f480984 */ /* 0x0008640000000c00 */
.L_x_112:
[----:B------:R-:W-:Y:S05]  /*9120*/  BSYNC B1 ;  /* 0x0000000000017941 */ /* 0x000fea0003800000 */
.L_x_111:
        /* <DEDUP_REMOVED lines=21> */
.L_x_116:
[----:B------:R-:W-:Y:S01]  /*9280*/  ISETP.NE.AND P0, PT, R88, RZ, PT ;  /* 0x000000ff5800720c */ /* 0x000fe20003f05270 */
[----:B------:R-:W-:Y:S05]  /*9290*/  WARPSYNC.ALL ;  /* 0x0000000000007948 */ /* 0x000fea0003800000 */
[----:B------:R-:W-:Y:S01]  /*92a0*/  R2UR UR4, R39 ;  /* 0x00000000270472ca */ /* 0x000fe200000e0000 */
[----:B------:R-:W4:Y:S01]  /*92b0*/  S2UR UR6, SR_CgaCtaId ;  /* 0x00000000000679c3 */ /* 0x000f220000008800 */
[----:B------:R-:W-:Y:S01]  /*92c0*/  R2UR UR5, R99 ;  /* 0x00000000630572ca */ /* 0x000fe200000e0000 */
[----:B------:R-:W-:Y:S01]  /*92d0*/  BSSY.RECONVERGENT B0, `(.L_x_117) ;  /* 0x000008a000007945 */ /* 0x000fe20003800200 */
[C---:B-1----:R-:W-:Y:S02]  /*92e0*/  SHF.L.U32 R40, R48.reuse, 0x10, RZ ;  /* 0x0000001030287819 */ /* 0x042fe400000006ff */
[----:B------:R-:W-:Y:S02]  /*92f0*/  LOP3.LUT R42, R48, 0xffff0000, RZ, 0xc0, !PT ;  /* 0xffff0000302a7812 */ /* 0x000fe400078ec0ff */
[C---:B------:R-:W-:Y:S02]  /*9300*/  SHF.L.U32 R43, R49.reuse, 0x10, RZ ;  /* 0x00000010312b7819 */ /* 0x040fe400000006ff */
[----:B------:R-:W-:Y:S02]  /*9310*/  LOP3.LUT R44, R49, 0xffff0000, RZ, 0xc0, !PT ;  /* 0xffff0000312c7812 */ /* 0x000fe400078ec0ff */
[C---:B------:R-:W-:Y:S01]  /*9320*/  SHF.L.U32 R45, R50.reuse, 0x10, RZ ;  /* 0x00000010322d7819 */ /* 0x040fe200000006ff */
[----:B------:R-:W1:Y:S01]  /*9330*/  LDTM.x32 R4, tmem[UR4+0x60] ;  /* 0x00006004000479ee */ /* 0x000e6200082c0000 */
[----:B------:R-:W-:Y:S01]  /*9340*/  LOP3.LUT R46, R50, 0xffff0000, RZ, 0xc0, !PT ;  /* 0xffff0000322e7812 */ /* 0x000fe200078ec0ff */
[----:B------:R-:W-:Y:S01]  /*9350*/  NOP ;  /* 0x0000000000007918 */ /* 0x000fe20000000000 */
[C---:B------:R-:W-:Y:S01]  /*9360*/  SHF.L.U32 R47, R51.reuse, 0x10, RZ ;  /* 0x00000010332f7819 */ /* 0x040fe200000006ff */
[----:B------:R-:W-:Y:S01]  /*9370*/  UIADD3 UR4, UPT, UPT, UR5, 0xd0, URZ ;  /* 0x000000d005047890 */ /* 0x000fe2000fffe0ff */
[----:B------:R-:W-:Y:S02]  /*9380*/  LOP3.LUT R49, R51, 0xffff0000, RZ, 0xc0, !PT ;  /* 0xffff000033317812 */ /* 0x000fe400078ec0ff */
[C---:B------:R-:W-:Y:S02]  /*9390*/  SHF.L.U32 R48, R56.reuse, 0x10, RZ ;  /* 0x0000001038307819 */ /* 0x040fe400000006ff */
[----:B------:R-:W-:Y:S02]  /*93a0*/  LOP3.LUT R51, R56, 0xffff0000, RZ, 0xc0, !PT ;  /* 0xffff000038337812 */ /* 0x000fe400078ec0ff */
[C---:B------:R-:W-:Y:S02]  /*93b0*/  SHF.L.U32 R50, R57.reuse, 0x10, RZ ;  /* 0x0000001039327819 */ /* 0x040fe400000006ff */
[----:B--2---:R-:W-:Y:S02]  /*93c0*/  LOP3.LUT R52, R57, 0xffff0000, RZ, 0xc0, !PT ;  /* 0xffff000039347812 */ /* 0x004fe400078ec0ff */
[C---:B------:R-:W-:Y:S02]  /*93d0*/  SHF.L.U32 R53, R58.reuse, 0x10, RZ ;  /* 0x000000103a357819 */ /* 0x040fe400000006ff */
[----:B------:R-:W-:Y:S02]  /*93e0*/  LOP3.LUT R54, R58, 0xffff0000, RZ, 0xc0, !PT ;  /* 0xffff00003a367812 */ /* 0x000fe400078ec0ff */
[C---:B------:R-:W-:Y:S02]  /*93f0*/  SHF.L.U32 R55, R59.reuse, 0x10, RZ ;  /* 0x000000103b377819 */ /* 0x040fe400000006ff */
[----:B------:R-:W-:Y:S02]  /*9400*/  LOP3.LUT R56, R59, 0xffff0000, RZ, 0xc0, !PT ;  /* 0xffff00003b387812 */ /* 0x000fe400078ec0ff */
[----:B------:R-:W-:Y:S01]  /*9410*/  SHF.L.U32 R57, R64, 0x10, RZ ;  /* 0x0000001040397819 */ /* 0x000fe200000006ff */
[----:B----4-:R-:W-:Y:S01]  /*9420*/  UPRMT UR4, UR6, 0x654, UR4 ;  /* 0x0000065406047896 */ /* 0x010fe20008000004 */
[C---:B-1----:R-:W-:Y:S01]  /*9430*/  FMUL R4, R38.reuse, R4 ;  /* 0x0000000426047220 */ /* 0x042fe20000400000 */
[C---:B------:R-:W-:Y:S01]  /*9440*/  FMUL R5, R38.reuse, R5 ;  /* 0x0000000526057220 */ /* 0x040fe20000400000 */
[----:B------:R-:W-:Y:S01]  /*9450*/  FMUL R6, R38, R6 ;  /* 0x0000000626067220 */ /* 0x000fe20000400000 */
[----:B------:R-:W-:Y:S01]  /*9460*/  LOP3.LUT R58, R64, 0xffff0000, RZ, 0xc0, !PT ;  /* 0xffff0000403a7812 */ /* 0x000fe200078ec0ff */
[C---:B------:R-:W-:Y:S01]  /*9470*/  FFMA R4, R41.reuse, R40, R4 ;  /* 0x0000002829047223 */ /* 0x040fe20000000004 */
[----:B------:R-:W-:Y:S01]  /*9480*/  FFMA R5, R41, R42, R5 ;  /* 0x0000002a29057223 */ /* 0x000fe20000000005 */
[----:B------:R-:W-:Y:S01]  /*9490*/  SHF.L.U32 R59, R65, 0x10, RZ ;  /* 0x00000010413b7819 */ /* 0x000fe200000006ff */
[----:B------:R-:W-:Y:S01]  /*94a0*/  FFMA R6, R41, R43, R6 ;  /* 0x0000002b29067223 */ /* 0x000fe20000000006 */
[----:B------:R-:W-:Y:S01]  /*94b0*/  SYNCS.ARRIVE.TRANS64.RED.A1T0 RZ, [UR4], RZ ;  /* 0x000000ffffff79a7 */ /* 0x000fe20008100404 */
[C---:B------:R-:W-:Y:S01]  /*94c0*/  FMUL R7, R38.reuse, R7 ;  /* 0x0000000726077220 */ /* 0x040fe20000400000 */
[----:B------:R-:W-:Y:S01]  /*94d0*/  F2FP.BF16.F32.PACK_AB R100, R5, R4 ;  /* 0x000000040564723e */ /* 0x000fe200000010ff */
[C---:B------:R-:W-:Y:S01]  /*94e0*/  FMUL R8, R38.reuse, R8 ;  /* 0x0000000826087220 */ /* 0x040fe20000400000 */
[----:B------:R-:W-:Y:S01]  /*94f0*/  FMUL R9, R38, R9 ;  /* 0x0000000926097220 */ /* 0x000fe20000400000 */
[----:B------:R-:W-:Y:S01]  /*9500*/  LOP3.LUT R60, R65, 0xffff0000, RZ, 0xc0, !PT ;  /* 0xffff0000413c7812 */ /* 0x000fe200078ec0ff */
[C---:B------:R-:W-:Y:S01]  /*9510*/  FFMA R7, R41.reuse, R44, R7 ;  /* 0x0000002c29077223 */ /* 0x040fe20000000007 */
[C---:B------:R-:W-:Y:S01]  /*9520*/  FFMA R8, R41.reuse, R45, R8 ;  /* 0x0000002d29087223 */ /* 0x040fe20000000008 */
[----:B------:R-:W-:Y:S01]  /*9530*/  SHF.L.U32 R61, R66, 0x10, RZ ;  /* 0x00000010423d7819 */ /* 0x000fe200000006ff */
[----:B------:R-:W-:Y:S01]  /*9540*/  FFMA R9, R41, R46, R9 ;  /* 0x0000002e29097223 */ /* 0x000fe20000000009 */
[C---:B------:R-:W-:Y:S01]  /*9550*/  FMUL R0, R38.reuse, R10 ;  /* 0x0000000a26007220 */ /* 0x040fe20000400000 */
[----:B------:R-:W-:Y:S01]  /*9560*/  F2FP.BF16.F32.PACK_AB R101, R7, R6 ;  /* 0x000000060765723e */ /* 0x000fe200000010ff */
[C---:B------:R-:W-:Y:S01]  /*9570*/  FMUL R2, R38.reuse, R11 ;  /* 0x0000000b26027220 */ /* 0x040fe20000400000 */
[----:B------:R-:W-:Y:S01]  /*9580*/  FMUL R3, R38, R12 ;  /* 0x0000000c26037220 */ /* 0x000fe20000400000 */
[----:B------:R-:W-:Y:S01]  /*9590*/  F2FP.BF16.F32.PACK_AB R102, R9, R8 ;  /* 0x000000080966723e */ /* 0x000fe200000010ff */
[C---:B------:R-:W-:Y:S01]  /*95a0*/  FFMA R0, R41.reuse, R47, R0 ;  /* 0x0000002f29007223 */ /* 0x040fe20000000000 */
[C---:B------:R-:W-:Y:S01]  /*95b0*/  FFMA R2, R41.reuse, R49, R2 ;  /* 0x0000003129027223 */ /* 0x040fe20000000002 */
[----:B------:R-:W-:Y:S01]  /*95c0*/  LOP3.LUT R62, R66, 0xffff0000, RZ, 0xc0, !PT ;  /* 0xffff0000423e7812 */ /* 0x000fe200078ec0ff */
[----:B------:R-:W-:Y:S01]  /*95d0*/  FFMA R3, R41, R48, R3 ;  /* 0x0000003029037223 */ /* 0x000fe20000000003 */
[C---:B------:R-:W-:Y:S01]  /*95e0*/  FMUL R10, R38.reuse, R13 ;  /* 0x0000000d260a7220 */ /* 0x040fe20000400000 */
[----:B------:R-:W-:Y:S01]  /*95f0*/  SHF.L.U32 R63, R67, 0x10, RZ ;  /* 0x00000010433f7819 */ /* 0x000fe200000006ff */
[----:B------:R-:W-:Y:S01]  /*9600*/  FMUL R11, R38, R14 ;  /* 0x0000000e260b7220 */ /* 0x000fe20000400000 */
[----:B------:R-:W-:Y:S01]  /*9610*/  F2FP.BF16.F32.PACK_AB R103, R2, R0 ;  /* 0x000000000267723e */ /* 0x000fe200000010ff */
[----:B------:R-:W-:Y:S01]  /*9620*/  FFMA R10, R41, R51, R10 ;  /* 0x00000033290a7223 */ /* 0x000fe2000000000a */
[C---:B------:R-:W-:Y:S01]  /*9630*/  FMUL R15, R38.reuse, R15 ;  /* 0x0000000f260f7220 */ /* 0x040fe20000400000 */
[C---:B------:R-:W-:Y:S01]  /*9640*/  FMUL R12, R38.reuse, R16 ;  /* 0x00000010260c7220 */ /* 0x040fe20000400000 */
[----:B------:R-:W-:Y:S01]  /*9650*/  FMUL R13, R38, R17 ;  /* 0x00000011260d7220 */ /* 0x000fe20000400000 */
[----:B------:R1:W-:Y:S01]  /*9660*/  STS.128 [R86+0x6000], R100 ;  /* 0x0060006456007388 */ /* 0x0003e20000000c00 */
[----:B------:R-:W-:Y:S01]  /*9670*/  LOP3.LUT R64, R67, 0xffff0000, RZ, 0xc0, !PT ;  /* 0xffff000043407812 */ /* 0x000fe200078ec0ff */
[C---:B------:R-:W-:Y:S01]  /*9680*/  FFMA R11, R41.reuse, R50, R11 ;  /* 0x00000032290b7223 */ /* 0x040fe2000000000b */
[----:B------:R-:W-:Y:S01]  /*9690*/  SHF.L.U32 R65, R72, 0x10, RZ ;  /* 0x0000001048417819 */ /* 0x000fe200000006ff */
[C---:B------:R-:W-:Y:S01]  /*96a0*/  FFMA R15, R41.reuse, R52, R15 ;  /* 0x00000034290f7223 */ /* 0x040fe2000000000f */
[----:B------:R-:W-:Y:S01]  /*96b0*/  F2FP.BF16.F32.PACK_AB R108, R10, R3 ;  /* 0x000000030a6c723e */ /* 0x000fe200000010ff */
[C---:B------:R-:W-:Y:S01]  /*96c0*/  FFMA R12, R41.reuse, R53, R12 ;  /* 0x00000035290c7223 */ /* 0x040fe2000000000c */
[C---:B------:R-:W-:Y:S01]  /*96d0*/  FFMA R13, R41.reuse, R54, R13 ;  /* 0x00000036290d7223 */ /* 0x040fe2000000000d */
[C---:B------:R-:W-:Y:S01]  /*96e0*/  FMUL R14, R38.reuse, R18 ;  /* 0x00000012260e7220 */ /* 0x040fe20000400000 */
[C---:B------:R-:W-:Y:S01]  /*96f0*/  FMUL R19, R38.reuse, R19 ;  /* 0x0000001326137220 */ /* 0x040fe20000400000 */
[C---:B------:R-:W-:Y:S01]  /*9700*/  FMUL R16, R38.reuse, R20 ;  /* 0x0000001426107220 */ /* 0x040fe20000400000 */
[C---:B------:R-:W-:Y:S01]  /*9710*/  FMUL R17, R38.reuse, R21 ;  /* 0x0000001526117220 */ /* 0x040fe20000400000 */
[C---:B------:R-:W-:Y:S01]  /*9720*/  FFMA R14, R41.reuse, R55, R14 ;  /* 0x00000037290e7223 */ /* 0x040fe2000000000e */
        /* <DEDUP_REMOVED lines=9> */
[----:B------:R-:W-:Y:S01]  /*97c0*/  FFMA R23, R41, R60, R23 ;  /* 0x0000003c29177223 */ /* 0x000fe20000000017 */
[C---:B------:R-:W-:Y:S01]  /*97d0*/  FMUL R27, R38.reuse, R27 ;  /* 0x0000001b261b7220 */ /* 0x040fe20000400000 */
[----:B------:R-:W-:Y:S01]  /*97e0*/  F2FP.BF16.F32.PACK_AB R109, R15, R11 ;  /* 0x0000000b0f6d723e */ /* 0x000fe200000010ff */
[----:B------:R-:W-:Y:S01]  /*97f0*/  FFMA R20, R41, R61, R20 ;  /* 0x0000003d29147223 */ /* 0x000fe20000000014 */
[----:B------:R-:W-:Y:S01]  /*9800*/  F2FP.BF16.F32.PACK_AB R110, R13, R12 ;  /* 0x0000000c0d6e723e */ /* 0x000fe200000010ff */
[----:B------:R-:W-:Y:S01]  /*9810*/  FMUL R24, R38, R28 ;  /* 0x0000001c26187220 */ /* 0x000fe20000400000 */
[----:B------:R-:W-:Y:S01]  /*9820*/  F2FP.BF16.F32.PACK_AB R111, R19, R14 ;  /* 0x0000000e136f723e */ /* 0x000fe200000010ff */
[----:B------:R-:W-:Y:S01]  /*9830*/  FFMA R21, R41, R62, R21 ;  /* 0x0000003e29157223 */ /* 0x000fe20000000015 */
[----:B------:R-:W-:Y:S01]  /*9840*/  LOP3.LUT R66, R72, 0xffff0000, RZ, 0xc0, !PT ;  /* 0xffff000048427812 */ /* 0x000fe200078ec0ff */
[C---:B------:R-:W-:Y:S01]  /*9850*/  FMUL R25, R38.reuse, R29 ;  /* 0x0000001d26197220 */ /* 0x040fe20000400000 */
[----:B------:R-:W-:Y:S01]  /*9860*/  SHF.L.U32 R67, R73, 0x10, RZ ;  /* 0x0000001049437819 */ /* 0x000fe200000006ff */
[----:B------:R1:W-:Y:S01]  /*9870*/  STS.128 [R96+0x6010], R108 ;  /* 0x0060106c60007388 */ /* 0x0003e20000000c00 */
[----:B------:R-:W-:Y:S01]  /*9880*/  FFMA R22, R41, R63, R22 ;  /* 0x0000003f29167223 */ /* 0x000fe20000000016 */
[----:B------:R-:W-:Y:S01]  /*9890*/  LOP3.LUT R68, R73, 0xffff0000, RZ, 0xc0, !PT ;  /* 0xffff000049447812 */ /* 0x000fe200078ec0ff */
[----:B------:R-:W-:Y:S01]  /*98a0*/  FMUL R26, R38, R30 ;  /* 0x0000001e261a7220 */ /* 0x000fe20000400000 */
[C---:B------:R-:W-:Y:S01]  /*98b0*/  FFMA R27, R41.reuse, R64, R27 ;  /* 0x00000040291b7223 */ /* 0x040fe2000000001b */
[----:B------:R-:W-:Y:S01]  /*98c0*/  SHF.L.U32 R69, R74, 0x10, RZ ;  /* 0x000000104a457819 */ /* 0x000fe200000006ff */
[----:B------:R-:W-:Y:S01]  /*98d0*/  FMUL R31, R38, R31 ;  /* 0x0000001f261f7220 */ /* 0x000fe20000400000 */
[C---:B------:R-:W-:Y:S01]  /*98e0*/  FFMA R24, R41.reuse, R65, R24 ;  /* 0x0000004129187223 */ /* 0x040fe20000000018 */
[----:B------:R-:W-:Y:S01]  /*98f0*/  LOP3.LUT R70, R74, 0xffff0000, RZ, 0xc0, !PT ;  /* 0xffff00004a467812 */ /* 0x000fe200078ec0ff */
[C---:B------:R-:W-:Y:S01]  /*9900*/  FMUL R28, R38.reuse, R32 ;  /* 0x00000020261c7220 */ /* 0x040fe20000400000 */
[----:B------:R-:W-:Y:S01]  /*9910*/  FFMA R25, R41, R66, R25 ;  /* 0x0000004229197223 */ /* 0x000fe20000000019 */
[----:B------:R-:W-:Y:S01]  /*9920*/  SHF.L.U32 R71, R75, 0x10, RZ ;  /* 0x000000104b477819 */ /* 0x000fe200000006ff */
[C---:B------:R-:W-:Y:S01]  /*9930*/  FMUL R29, R38.reuse, R33 ;  /* 0x00000021261d7220 */ /* 0x040fe20000400000 */
[----:B------:R-:W-:Y:S01]  /*9940*/  FFMA R26, R41, R67, R26 ;  /* 0x00000043291a7223 */ /* 0x000fe2000000001a */
[----:B------:R-:W-:Y:S01]  /*9950*/  LOP3.LUT R72, R75, 0xffff0000, RZ, 0xc0, !PT ;  /* 0xffff00004b487812 */ /* 0x000fe200078ec0ff */
        /* <DEDUP_REMOVED lines=26> */
[----:B------:R-:W-:Y:S02]  /*9b00*/  UIADD3 UR40, UPT, UPT, UR48, 0x6200, URZ ;  /* 0x0000620030287890 */ /* 0x000fe4000fffe0ff */
[----:B------:R-:W-:Y:S02]  /*9b10*/  UIADD3 UR41, UPT, UPT, UR51, 0x60, URZ ;  /* 0x0000006033297890 */ /* 0x000fe4000fffe0ff */
[----:B--2---:R-:W-:Y:S04]  /*9b20*/  UIADD3 UR4, UP0, UPT, UR6, 0x680, URZ ;  /* 0x0000068006047890 */ /* 0x004fe8000ff1e0ff */
[----:B------:R-:W-:Y:S09]  /*9b30*/  UIADD3.X UR5, UPT, UPT, URZ, UR7, URZ, UP0, !UPT ;  /* 0x00000007ff057290 */ /* 0x000ff200087fe4ff */
[----:B------:R2:W-:Y:S01]  /*9b40*/  UTMASTG.4D [UR40], [UR4] ;  /* 0x00000028040073b5 */ /* 0x0005e20008018000 */
[----:B------:R0:W-:Y:S01]  /*9b50*/  UTMACMDFLUSH ;  /* 0x00000000000079b7 */ /* 0x0001e20000000000 */
[----:B--2---:R-:W-:Y:S04]  /*9b60*/  DEPBAR.LE SB0, 0x1 ;  /* 0x000080400000791a */ /* 0x004fe80000000000 */
.L_x_118:
[----:B------:R-:W-:Y:S05]  /*9b70*/  BSYNC.RECONVERGENT B0 ;  /* 0x0000000000007941 */ /* 0x000fea0003800200 */
.L_x_117:
[----:B------:R-:W-:Y:S01]  /*9b80*/  BAR.SYNC.DEFER_BLOCKING 0x1, 0x80 ;  /* 0x0042000000007b1d */ /* 0x000fe20000010000 */
[----:B------:R-:W-:Y:S01]  /*9b90*/  UISETP.NE.AND UP0, UPT, UR53, -0x4, UPT ;  /* 0xfffffffc3500788c */ /* 0x000fe2000bf05270 */
[----:B------:R-:W-:Y:S08]  /*9ba0*/  IADD3 R0, PT, PT, R36, 0x1, RZ ;  /* 0x0000000124007810 */ /* 0x000ff00007ffe0ff */
[----:B------:R-:W-:Y:S05]  /*9bb0*/  BRA.U !UP0, `(.L_x_119) ;  /* 0x0000000108247547 */ /* 0x000fea000b800000 */
[----:B------:R-:W-:Y:S01]  /*9bc0*/  ISETP.NE.AND P0, PT, R97, RZ, PT ;  /* 0x000000ff6100720c */ /* 0x000fe20003f05270 */
[----:B------:R-:W-:Y:S01]  /*9bd0*/  IMAD.U32 R2, RZ, RZ, UR50 ;  /* 0x00000032ff027e24 */ /* 0x000fe2000f8e00ff */
[----:B------:R-:W-:Y:S04]  /*9be0*/  UIADD3 UR4, UPT, UPT, UR50, 0x1, URZ ;  /* 0x0000000132047890 */ /* 0x000fe8000fffe0ff */
[----:B------:R-:W-:Y:S04]  /*9bf0*/  UISETP.NE.AND UP0, UPT, UR4, 0x4, UPT ;  /* 0x000000040400788c */ /* 0x000fe8000bf05270 */
[----:B------:R-:W-:Y:S03]  /*9c00*/  USEL UR50, UR4, URZ, UP0 ;  /* 0x000000ff04327287 */ /* 0x000fe60008000000 */
[----:B------:R-:W-:Y:S05]  /*9c10*/  @P0 LEA R2, R2, UR48, 0x3 ;  /* 0x0000003002020c11 */ /* 0x000fea000f8e18ff */
[----:B------:R-:W-:Y:S05]  /*9c20*/  @P0 VIADD R3, R2, 0x80 ;  /* 0x0000008002030836 */ /* 0x000fea0000000000 */
[----:B------:R-:W-:Y:S04]  /*9c30*/  @P0 PRMT R3, R104, 0x654, R3 ;  /* 0x0000065468030816 */ /* 0x000fe80000000003 */
[----:B------:R2:W-:Y:S03]  /*9c40*/  @P0 SYNCS.ARRIVE.TRANS64.RED.A1T0 RZ, [R3+URZ], RZ ;  /* 0x000000ff03ff09a7 */ /* 0x0005e600081004ff */
.L_x_119:
[----:B------:R-:W-:Y:S01]  /*9c50*/  R2UR UR5, R81 ;  /* 0x00000000510572ca */ /* 0x000fe200000e0000 */
[----:B------:R-:W-:Y:S01]  /*9c60*/  UISETP.NE.AND UP0, UPT, UR62, URZ, UPT ;  /* 0x000000ff3e00728c */ /* 0x000fe2000bf05270 */
[----:B------:R-:W-:Y:S01]  /*9c70*/  R2UR UR4, R82 ;  /* 0x00000000520472ca */ /* 0x000fe200000e0000 */
[----:B------:R-:W-:Y:S01]  /*9c80*/  UIADD3 UR53, UPT, UPT, UR53, 0x4, URZ ;  /* 0x0000000435357890 */ /* 0x000fe2000fffe0ff */
[C---:B------:R-:W-:Y:S01]  /*9c90*/  ISETP.NE.AND P0, PT, R0.reuse, 0x2, PT ;  /* 0x000000020000780c */ /* 0x040fe20003f05270 */
[----:B------:R-:W-:Y:S01]  /*9ca0*/  UMOV UR49, UR63 ;  /* 0x0000003f00317c82 */ /* 0x000fe20008000000 */
[----:B------:R-:W-:Y:S02]  /*9cb0*/  LOP3.LUT R83, R83, 0x1, RZ, 0x3c, !PT ;  /* 0x0000000153537812 */ /* 0x000fe400078e3cff */
[----:B--2---:R-:W-:Y:S02]  /*9cc0*/  SEL R3, RZ, 0x1, P0 ;  /* 0x00000001ff037807 */ /* 0x004fe40000000000 */
[----:B------:R-:W-:Y:S02]  /*9cd0*/  SEL R36, R0, RZ, P0 ;  /* 0x000000ff00247207 */ /* 0x000fe40000000000 */
[----:B------:R-:W-:Y:S01]  /*9ce0*/  LOP3.LUT R84, R84, R3, RZ, 0x3c, !PT ;  /* 0x0000000354547212 */ /* 0x000fe200078e3cff */
[----:B------:R-:W-:Y:S02]  /*9cf0*/  UIADD3 UR20, UPT, UPT, UR36, UR5, URZ ;  /* 0x0000000524147290 */ /* 0x000fe4000fffe0ff */
[----:B------:R-:W-:Y:S01]  /*9d00*/  UIADD3 UR24, UPT, UPT, UR37, UR4, URZ ;  /* 0x0000000425187290 */ /* 0x000fe2000fffe0ff */
[----:B------:R-:W-:Y:S11]  /*9d10*/  BRA.U UP0, `(.L_x_120) ;  /* 0xffffffbd00087547 */ /* 0x000ff6000b83ffff */
[----:B------:R-:W-:-:S13]  /*9d20*/  R2UR UR4, R93 ;  /* 0x000000005d0472ca */ /* 0x000fda00000e0000 */
[----:B------:R-:W-:-:S09]  /*9d30*/  UISETP.NE.AND UP0, UPT, UR4, URZ, UPT ;  /* 0x000000ff0400728c */ /* 0x000fd2000bf05270 */
[----:B------:R-:W-:Y:S05]  /*9d40*/  BRA.U !UP0, `(.L_x_121) ;  /* 0x0000000108487547 */ /* 0x000fea000b800000 */
[----:B------:R-:W2:Y:S02]  /*9d50*/  LDCU.64 UR4, c[0x0][0x890] ;  /* 0x00011200ff0477ac */ /* 0x000ea40008000a00 */
[----:B--2---:R-:W-:-:S04]  /*9d60*/  UISETP.NE.U32.AND UP0, UPT, UR4, URZ, UPT ;  /* 0x000000ff0400728c */ /* 0x004fc8000bf05070 */
[----:B------:R-:W-:-:S09]  /*9d70*/  UISETP.NE.AND.EX UP0, UPT, UR5, URZ, UPT, UP0 ;  /* 0x000000ff0500728c */ /* 0x000fd2000bf05300 */
[----:B------:R-:W-:Y:S05]  /*9d80*/  BRA.U UP0, `(.L_x_122) ;  /* 0x00000001000c7547 */ /* 0x000fea000b800000 */
[----:B------:R-:W-:-:S13]  /*9d90*/  FSETP.NEU.AND P0, PT, R41, RZ, PT ;  /* 0x000000ff2900720b */ /* 0x000fda0003f0d000 */
[----:B------:R-:W-:Y:S05]  /*9da0*/  @!P0 EXIT ;  /* 0x000000000000894d */ /* 0x000fea0003800000 */
[----:B------:R-:W-:Y:S05]  /*9db0*/  BRA `(.L_x_121) ;  /* 0x00000000002c7947 */ /* 0x000fea0003800000 */
.L_x_122:
[----:B------:R-:W-:Y:S01]  /*9dc0*/  ISETP.NE.AND P0, PT, R95, RZ, PT ;  /* 0x000000ff5f00720c */ /* 0x000fe20003f05270 */
[----:B------:R-:W-:-:S12]  /*9dd0*/  BSSY.RECONVERGENT B0, `(.L_x_121) ;  /* 0x0000009000007945 */ /* 0x000fd80003800200 */
[----:B------:R-:W-:Y:S05]  /*9de0*/  @P0 BRA `(.L_x_123) ;  /* 0x0000000000140947 */ /* 0x000fea0003800000 */
[----:B------:R-:W2:Y:S02]  /*9df0*/  LDCU.64 UR4, c[0x0][0x888] ;  /* 0x00011100ff0477ac */ /* 0x000ea40008000a00 */
[----:B--2---:R-:W-:-:S04]  /*9e00*/  ISETP.NE.U32.AND P0, PT, RZ, UR4, PT ;  /* 0x00000004ff007c0c */ /* 0x004fc8000bf05070 */
[----:B------:R-:W-:-:S13]  /*9e10*/  ISETP.NE.AND.EX P0, PT, RZ, UR5, PT, P0 ;  /* 0x00000005ff007c0c */ /* 0x000fda000bf05300 */
[----:B------:R-:W-:Y:S05]  /*9e20*/  @!P0 EXIT ;  /* 0x000000000000894d */ /* 0x000fea0003800000 */
[----:B------:R-:W-:Y:S05]  /*9e30*/  BRA `(.L_x_124) ;  /* 0x0000000000087947 */ /* 0x000fea0003800000 */
.L_x_123:
[----:B------:R-:W-:-:S13]  /*9e40*/  FSETP.NEU.AND P0, PT, R41, RZ, PT ;  /* 0x000000ff2900720b */ /* 0x000fda0003f0d000 */
[----:B------:R-:W-:Y:S05]  /*9e50*/  @!P0 EXIT ;  /* 0x000000000000894d */ /* 0x000fea0003800000 */
.L_x_124:
[----:B------:R-:W-:Y:S05]  /*9e60*/  BSYNC.RECONVERGENT B0 ;  /* 0x0000000000007941 */ /* 0x000fea0003800200 */
.L_x_121:
[----:B------:R-:W2:Y:S01]  /*9e70*/  S2UR UR5, SR_CgaCtaId ;  /* 0x00000000000579c3 */ /* 0x000ea20000008800 */
[----:B------:R-:W-:Y:S01]  /*9e80*/  ULEA UR4, UR50, UR48, 0x3 ;  /* 0x0000003032047291 */ /* 0x000fe2000f8e18ff */
[----:B------:R-:W-:-:S04]  /*9e90*/  DEPBAR.LE SB0, 0x0 ;  /* 0x000080000000791a */ /* 0x000fc80000000000 */
[----:B------:R-:W-:-:S04]  /*9ea0*/  UIADD3 UR4, UPT, UPT, UR4, 0x80, URZ ;  /* 0x0000008004047890 */ /* 0x000fc8000fffe0ff */
[----:B--2---:R-:W-:-:S09]  /*9eb0*/  UPRMT UR4, UR5, 0x654, UR4 ;  /* 0x0000065405047896 */ /* 0x004fd20008000004 */
[----:B------:R-:W-:Y:S01]  /*9ec0*/  SYNCS.ARRIVE.TRANS64.RED.A1T0 RZ, [UR4], RZ ;  /* 0x000000ffffff79a7 */ /* 0x000fe20008100404 */
[----:B------:R-:W-:Y:S05]  /*9ed0*/  EXIT ;  /* 0x000000000000794d */ /* 0x000fea0003800000 */
.L_x_19:
[----:B------:R-:W-:Y:S07]  /*9ee0*/  MOV R0, UR41 ;  /* 0x0000002900007c02 */ /* 0x000fee0008000f00 */
.L_x_125:
[----:B-1----:R1:W2:Y:S02]  /*9ef0*/  SYNCS.PHASECHK.TRANS64.TRYWAIT P0, [R0+URZ+0x30], R5 ;  /* 0x00003005000075a7 */ /* 0x0022a400080011ff */
[----:B--2---:R-:W-:Y:S05]  /*9f00*/  @!P0 NANOSLEEP.SYNCS 0x989680 ;  /* 0x009896800000895d */ /* 0x004fea0003900000 */
[----:B------:R-:W2:Y:S02]  /*9f10*/  @!P0 SYNCS.PHASECHK.TRANS64 P0, [R0+URZ+0x30], R5 ;  /* 0x00003005000085a7 */ /* 0x000ea400080010ff */
[----:B--2---:R-:W-:Y:S05]  /*9f20*/  @!P0 BRA `(.L_x_125) ;  /* 0xfffffffc00f08947 */ /* 0x004fea000383ffff */
[----:B------:R-:W-:Y:S05]  /*9f30*/  BRA `(.L_x_18) ;  /* 0xffffff7800f87947 */ /* 0x000fea000383ffff */
.L_x_25:
[----:B------:R-:W-:Y:S07]  /*9f40*/  MOV R0, UR29 ;  /* 0x0000001d00007c02 */ /* 0x000fee0008000f00 */
.L_x_126:
[----:B-1----:R1:W2:Y:S02]  /*9f50*/  SYNCS.PHASECHK.TRANS64.TRYWAIT P0, [R0+URZ+0x30], R5 ;  /* 0x00003005000075a7 */ /* 0x0022a400080011ff */
[----:B--2---:R-:W-:Y:S05]  /*9f60*/  @!P0 NANOSLEEP.SYNCS 0x989680 ;  /* 0x009896800000895d */ /* 0x004fea0003900000 */
[----:B------:R-:W2:Y:S02]  /*9f70*/  @!P0 SYNCS.PHASECHK.TRANS64 P0, [R0+URZ+0x30], R5 ;  /* 0x00003005000085a7 */ /* 0x000ea400080010ff */
[----:B--2---:R-:W-:Y:S05]  /*9f80*/  @!P0 BRA `(.L_x_126) ;  /* 0xfffffffc00f08947 */ /* 0x004fea000383ffff */
[----:B------:R-:W-:Y:S05]  /*9f90*/  BRA `(.L_x_24) ;  /* 0xffffff8000447947 */ /* 0x000fea000383ffff */
.L_x_29:
[----:B------:R-:W-:-:S07]  /*9fa0*/  MOV R0, UR38 ;  /* 0x0000002600007c02 */ /* 0x000fce0008000f00 */
.L_x_127:
[----:B-1----:R1:W2:Y:S02]  /*9fb0*/  SYNCS.PHASECHK.TRANS64.TRYWAIT P0, [R0+URZ+0xb0], R3 ;  /* 0x0000b003000075a7 */ /* 0x0022a400080011ff */
[----:B--2---:R-:W-:Y:S05]  /*9fc0*/  @!P0 NANOSLEEP.SYNCS 0x989680 ;  /* 0x009896800000895d */ /* 0x004fea0003900000 */
[----:B------:R-:W2:Y:S02]  /*9fd0*/  @!P0 SYNCS.PHASECHK.TRANS64 P0, [R0+URZ+0xb0], R3 ;  /* 0x0000b003000085a7 */ /* 0x000ea400080010ff */
[----:B--2---:R-:W-:Y:S05]  /*9fe0*/  @!P0 BRA `(.L_x_127) ;  /* 0xfffffffc00f08947 */ /* 0x004fea000383ffff */
[----:B------:R-:W-:Y:S05]  /*9ff0*/  BRA `(.L_x_128) ;  /* 0xffffff84002c7947 */ /* 0x000fea000383ffff */
.L_x_33:
[----:B------:R-:W-:-:S07]  /*a000*/  MOV R0, UR4 ;  /* 0x0000000400007c02 */ /* 0x000fce0008000f00 */
.L_x_129:
[----:B-1----:R1:W2:Y:S02]  /*a010*/  SYNCS.PHASECHK.TRANS64.TRYWAIT P0, [R0+URZ], R3 ;  /* 0x00000003000075a7 */ /* 0x0022a400080011ff */
[----:B--2---:R-:W-:Y:S05]  /*a020*/  @!P0 NANOSLEEP.SYNCS 0x989680 ;  /* 0x009896800000895d */ /* 0x004fea0003900000 */
[----:B------:R-:W2:Y:S02]  /*a030*/  @!P0 SYNCS.PHASECHK.TRANS64 P0, [R0+URZ], R3 ;  /* 0x00000003000085a7 */ /* 0x000ea400080010ff */
[----:B--2---:R-:W-:Y:S05]  /*a040*/  @!P0 BRA `(.L_x_129) ;  /* 0xfffffffc00f08947 */ /* 0x004fea000383ffff */
[----:B------:R-:W-:Y:S05]  /*a050*/  BRA `(.L_x_130) ;  /* 0xffffff8800c07947 */ /* 0x000fea000383ffff */
.L_x_34:
[----:B------:R-:W-:-:S07]  /*a060*/  MOV R0, UR5 ;  /* 0x0000000500007c02 */ /* 0x000fce0008000f00 */
.L_x_131:
[----:B-1----:R1:W2:Y:S02]  /*a070*/  SYNCS.PHASECHK.TRANS64.TRYWAIT P0, [R0+URZ], R3 ;  /* 0x00000003000075a7 */ /* 0x0022a400080011ff */
[----:B--2---:R-:W-:Y:S05]  /*a080*/  @!P0 NANOSLEEP.SYNCS 0x989680 ;  /* 0x009896800000895d */ /* 0x004fea0003900000 */
[----:B------:R-:W2:Y:S02]  /*a090*/  @!P0 SYNCS.PHASECHK.TRANS64 P0, [R0+URZ], R3 ;  /* 0x00000003000085a7 */ /* 0x000ea400080010ff */
[----:B--2---:R-:W-:Y:S05]  /*a0a0*/  @!P0 BRA `(.L_x_131) ;  /* 0xfffffffc00f08947 */ /* 0x004fea000383ffff */
[----:B------:R-:W-:Y:S05]  /*a0b0*/  BRA `(.L_x_132) ;  /* 0xffffff8800d07947 */ /* 0x000fea000383ffff */
.L_x_35:
[----:B------:R-:W-:-:S07]  /*a0c0*/  MOV R0, UR5 ;  /* 0x0000000500007c02 */ /* 0x000fce0008000f00 */
.L_x_133:
[----:B-1----:R1:W2:Y:S02]  /*a0d0*/  SYNCS.PHASECHK.TRANS64.TRYWAIT P0, [R0+URZ], R3 ;  /* 0x00000003000075a7 */ /* 0x0022a400080011ff */
[----:B--2---:R-:W-:Y:S05]  /*a0e0*/  @!P0 NANOSLEEP.SYNCS 0x989680 ;  /* 0x009896800000895d */ /* 0x004fea0003900000 */
[----:B------:R-:W2:Y:S02]  /*a0f0*/  @!P0 SYNCS.PHASECHK.TRANS64 P0, [R0+URZ], R3 ;  /* 0x00000003000085a7 */ /* 0x000ea400080010ff */
[----:B--2---:R-:W-:Y:S05]  /*a100*/  @!P0 BRA `(.L_x_133) ;  /* 0xfffffffc00f08947 */ /* 0x004fea000383ffff */
[----:B------:R-:W-:Y:S05]  /*a110*/  BRA `(.L_x_134) ;  /* 0xffffff8800e07947 */ /* 0x000fea000383ffff */
.L_x_36:
[----:B------:R-:W-:-:S07]  /*a120*/  MOV R0, UR5 ;  /* 0x0000000500007c02 */ /* 0x000fce0008000f00 */
.L_x_135:
[----:B-1----:R1:W2:Y:S02]  /*a130*/  SYNCS.PHASECHK.TRANS64.TRYWAIT P0, [R0+URZ], R3 ;  /* 0x00000003000075a7 */ /* 0x0022a400080011ff */
[----:B--2---:R-:W-:Y:S05]  /*a140*/  @!P0 NANOSLEEP.SYNCS 0x989680 ;  /* 0x009896800000895d */ /* 0x004fea0003900000 */
[----:B------:R-:W2:Y:S02]  /*a150*/  @!P0 SYNCS.PHASECHK.TRANS64 P0, [R0+URZ], R3 ;  /* 0x00000003000085a7 */ /* 0x000ea400080010ff */
[----:B--2---:R-:W-:Y:S05]  /*a160*/  @!P0 BRA `(.L_x_135) ;  /* 0xfffffffc00f08947 */ /* 0x004fea000383ffff */
[----:B------:R-:W-:Y:S05]  /*a170*/  BRA `(.L_x_136) ;  /* 0xffffff8800f07947 */ /* 0x000fea000383ffff */
.L_x_37:
[----:B------:R-:W-:-:S07]  /*a180*/  MOV R0, UR5 ;  /* 0x0000000500007c02 */ /* 0x000fce0008000f00 */
.L_x_137:
[----:B-1----:R1:W2:Y:S02]  /*a190*/  SYNCS.PHASECHK.TRANS64.TRYWAIT P0, [R0+URZ], R3 ;  /* 0x00000003000075a7 */ /* 0x0022a400080011ff */
[----:B--2---:R-:W-:Y:S05]  /*a1a0*/  @!P0 NANOSLEEP.SYNCS 0x989680 ;  /* 0x009896800000895d */ /* 0x004fea0003900000 */
[----:B------:R-:W2:Y:S02]  /*a1b0*/  @!P0 SYNCS.PHASECHK.TRANS64 P0, [R0+URZ], R3 ;  /* 0x00000003000085a7 */ /* 0x000ea400080010ff */
[----:B--2---:R-:W-:Y:S05]  /*a1c0*/  @!P0 BRA `(.L_x_137) ;  /* 0xfffffffc00f08947 */ /* 0x004fea000383ffff */
[----:B------:R-:W-:Y:S05]  /*a1d0*/  BRA `(.L_x_138) ;  /* 0xffffff8c00007947 */ /* 0x000fea000383ffff */
.L_x_40:
[----:B------:R-:W-:-:S07]  /*a1e0*/  MOV R4, UR4 ;  /* 0x0000000400047c02 */ /* 0x000fce0008000f00 */
.L_x_139:
[----:B--2---:R2:W3:Y:S02]  /*a1f0*/  SYNCS.PHASECHK.TRANS64.TRYWAIT P1, [R4+URZ+0xb8], R7 ;  /* 0x0000b807040075a7 */ /* 0x0044e400080211ff */
[----:B---3--:R-:W-:Y:S05]  /*a200*/  @!P1 NANOSLEEP.SYNCS 0x989680 ;  /* 0x009896800000995d */ /* 0x008fea0003900000 */
[----:B------:R-:W3:Y:S02]  /*a210*/  @!P1 SYNCS.PHASECHK.TRANS64 P1, [R4+URZ+0xb8], R7 ;  /* 0x0000b807040095a7 */ /* 0x000ee400080210ff */
[----:B---3--:R-:W-:Y:S05]  /*a220*/  @!P1 BRA `(.L_x_139) ;  /* 0xfffffffc00f09947 */ /* 0x008fea000383ffff */
[----:B------:R-:W-:Y:S05]  /*a230*/  BRA `(.L_x_140) ;  /* 0xffffff8c00707947 */ /* 0x000fea000383ffff */
.L_x_41:
[----:B--2---:R-:W-:-:S07]  /*a240*/  MOV R4, UR4 ;  /* 0x0000000400047c02 */ /* 0x004fce0008000f00 */
.L_x_141:
[----:B--2---:R2:W3:Y:S02]  /*a250*/  SYNCS.PHASECHK.TRANS64.TRYWAIT P1, [R4+URZ+0xb0], R5 ;  /* 0x0000b005040075a7 */ /* 0x0044e400080211ff */
[----:B---3--:R-:W-:Y:S05]  /*a260*/  @!P1 NANOSLEEP.SYNCS 0x989680 ;  /* 0x009896800000995d */ /* 0x008fea0003900000 */
[----:B------:R-:W3:Y:S02]  /*a270*/  @!P1 SYNCS.PHASECHK.TRANS64 P1, [R4+URZ+0xb0], R5 ;  /* 0x0000b005040095a7 */ /* 0x000ee400080210ff */
[----:B---3--:R-:W-:Y:S05]  /*a280*/  @!P1 BRA `(.L_x_141) ;  /* 0xfffffffc00f09947 */ /* 0x008fea000383ffff */
[----:B------:R-:W-:Y:S05]  /*a290*/  BRA `(.L_x_142) ;  /* 0xffffff8c00787947 */ /* 0x000fea000383ffff */
.L_x_49:
[----:B------:R-:W-:-:S07]  /*a2a0*/  MOV R0, UR21 ;  /* 0x0000001500007c02 */ /* 0x000fce0008000f00 */
.L_x_143:
[----:B-1----:R1:W2:Y:S02]  /*a2b0*/  SYNCS.PHASECHK.TRANS64.TRYWAIT P0, [R0+URZ+0xb0], R5 ;  /* 0x0000b005000075a7 */ /* 0x0022a400080011ff */
[----:B--2---:R-:W-:Y:S05]  /*a2c0*/  @!P0 NANOSLEEP.SYNCS 0x989680 ;  /* 0x009896800000895d */ /* 0x004fea0003900000 */
[----:B------:R-:W2:Y:S02]  /*a2d0*/  @!P0 SYNCS.PHASECHK.TRANS64 P0, [R0+URZ+0xb0], R5 ;  /* 0x0000b005000085a7 */ /* 0x000ea400080010ff */
[----:B--2---:R-:W-:Y:S05]  /*a2e0*/  @!P0 BRA `(.L_x_143) ;  /* 0xfffffffc00f08947 */ /* 0x004fea000383ffff */
[----:B------:R-:W-:Y:S05]  /*a2f0*/  BRA `(.L_x_144) ;  /* 0xffffff9400007947 */ /* 0x000fea000383ffff */
.L_x_50:
[----:B------:R-:W-:-:S07]  /*a300*/  MOV R5, UR25 ;  /* 0x0000001900057c02 */ /* 0x000fce0008000f00 */
.L_x_145:
[----:B-1----:R1:W2:Y:S02]  /*a310*/  SYNCS.PHASECHK.TRANS64.TRYWAIT P0, [R5+URZ+0xd0], R0 ;  /* 0x0000d000050075a7 */ /* 0x0022a400080011ff */
[----:B--2---:R-:W-:Y:S05]  /*a320*/  @!P0 NANOSLEEP.SYNCS 0x989680 ;  /* 0x009896800000895d */ /* 0x004fea0003900000 */
[----:B------:R-:W2:Y:S02]  /*a330*/  @!P0 SYNCS.PHASECHK.TRANS64 P0, [R5+URZ+0xd0], R0 ;  /* 0x0000d000050085a7 */ /* 0x000ea400080010ff */
[----:B--2---:R-:W-:Y:S05]  /*a340*/  @!P0 BRA `(.L_x_145) ;  /* 0xfffffffc00f08947 */ /* 0x004fea000383ffff */
[----:B------:R-:W-:Y:S05]  /*a350*/  BRA `(.L_x_146) ;  /* 0xffffff94001c7947 */ /* 0x000fea000383ffff */
.L_x_53:
[----:B-1----:R-:W-:Y:S07]  /*a360*/  MOV R0, UR17 ;  /* 0x0000001100007c02 */ /* 0x002fee0008000f00 */
.L_x_147:
[----:B-1----:R1:W2:Y:S02]  /*a370*/  SYNCS.PHASECHK.TRANS64.TRYWAIT P0, [R0+URZ], R5 ;  /* 0x00000005000075a7 */ /* 0x0022a400080011ff */
[----:B--2---:R-:W-:Y:S05]  /*a380*/  @!P0 NANOSLEEP.SYNCS 0x989680 ;  /* 0x009896800000895d */ /* 0x004fea0003900000 */
[----:B------:R-:W2:Y:S02]  /*a390*/  @!P0 SYNCS.PHASECHK.TRANS64 P0, [R0+URZ], R5 ;  /* 0x00000005000085a7 */ /* 0x000ea400080010ff */
[----:B--2---:R-:W-:Y:S05]  /*a3a0*/  @!P0 BRA `(.L_x_147) ;  /* 0xfffffffc00f08947 */ /* 0x004fea000383ffff */
[----:B------:R-:W-:Y:S05]  /*a3b0*/  BRA `(.L_x_52) ;  /* 0xffffff94004c7947 */ /* 0x000fea000383ffff */
.L_x_56:
[----:B------:R-:W-:-:S07]  /*a3c0*/  MOV R0, UR4 ;  /* 0x0000000400007c02 */ /* 0x000fce0008000f00 */
.L_x_148:
[----:B-1----:R1:W3:Y:S02]  /*a3d0*/  SYNCS.PHASECHK.TRANS64.TRYWAIT P0, [R0+URZ], R3 ;  /* 0x00000003000075a7 */ /* 0x0022e400080011ff */
[----:B---3--:R-:W-:Y:S05]  /*a3e0*/  @!P0 NANOSLEEP.SYNCS 0x989680 ;  /* 0x009896800000895d */ /* 0x008fea0003900000 */
[----:B------:R-:W3:Y:S02]  /*a3f0*/  @!P0 SYNCS.PHASECHK.TRANS64 P0, [R0+URZ], R3 ;  /* 0x00000003000085a7 */ /* 0x000ee400080010ff */
[----:B---3--:R-:W-:Y:S05]  /*a400*/  @!P0 BRA `(.L_x_148) ;  /* 0xfffffffc00f08947 */ /* 0x008fea000383ffff */
[----:B------:R-:W-:Y:S05]  /*a410*/  BRA `(.L_x_149) ;  /* 0xffffff98003c7947 */ /* 0x000fea000383ffff */
.L_x_57:
[----:B------:R-:W-:-:S07]  /*a420*/  MOV R0, UR4 ;  /* 0x0000000400007c02 */ /* 0x000fce0008000f00 */
.L_x_150:
[----:B-1----:R1:W2:Y:S02]  /*a430*/  SYNCS.PHASECHK.TRANS64.TRYWAIT P0, [R0+URZ], R3 ;  /* 0x00000003000075a7 */ /* 0x0022a400080011ff */
[----:B--2---:R-:W-:Y:S05]  /*a440*/  @!P0 NANOSLEEP.SYNCS 0x989680 ;  /* 0x009896800000895d */ /* 0x004fea0003900000 */
[----:B------:R-:W2:Y:S02]  /*a450*/  @!P0 SYNCS.PHASECHK.TRANS64 P0, [R0+URZ], R3 ;  /* 0x00000003000085a7 */ /* 0x000ea400080010ff */
[----:B--2---:R-:W-:Y:S05]  /*a460*/  @!P0 BRA `(.L_x_150) ;  /* 0xfffffffc00f08947 */ /* 0x004fea000383ffff */
[----:B------:R-:W-:Y:S05]  /*a470*/  BRA `(.L_x_151) ;  /* 0xffffff9800487947 */ /* 0x000fea000383ffff */
.L_x_62:
[----:B------:R-:W-:Y:S07]  /*a480*/  MOV R0, UR31 ;  /* 0x0000001f00007c02 */ /* 0x000fee0008000f00 */
.L_x_152:
[----:B-1----:R1:W2:Y:S02]  /*a490*/  SYNCS.PHASECHK.TRANS64.TRYWAIT P0, [R0+URZ+0xb0], R3 ;  /* 0x0000b003000075a7 */ /* 0x0022a400080011ff */
[----:B--2---:R-:W-:Y:S05]  /*a4a0*/  @!P0 NANOSLEEP.SYNCS 0x989680 ;  /* 0x009896800000895d */ /* 0x004fea0003900000 */
[----:B------:R-:W2:Y:S02]  /*a4b0*/  @!P0 SYNCS.PHASECHK.TRANS64 P0, [R0+URZ+0xb0], R3 ;  /* 0x0000b003000085a7 */ /* 0x000ea400080010ff */
[----:B--2---:R-:W-:Y:S05]  /*a4c0*/  @!P0 BRA `(.L_x_152) ;  /* 0xfffffffc00f08947 */ /* 0x004fea000383ffff */
[----:B------:R-:W-:Y:S05]  /*a4d0*/  BRA `(.L_x_153) ;  /* 0xffffff9c00f07947 */ /* 0x000fea000383ffff */
.L_x_65:
[----:B------:R-:W-:Y:S07]  /*a4e0*/  MOV R3, UR31 ;  /* 0x0000001f00037c02 */ /* 0x000fee0008000f00 */
.L_x_154:
[----:B-1----:R1:W2:Y:S02]  /*a4f0*/  SYNCS.PHASECHK.TRANS64.TRYWAIT P1, [R3+URZ+0xa8], R12 ;  /* 0x0000a80c030075a7 */ /* 0x0022a400080211ff */
[----:B--2---:R-:W-:Y:S05]  /*a500*/  @!P1 NANOSLEEP.SYNCS 0x989680 ;  /* 0x009896800000995d */ /* 0x004fea0003900000 */
[----:B------:R-:W2:Y:S02]  /*a510*/  @!P1 SYNCS.PHASECHK.TRANS64 P1, [R3+URZ+0xa8], R12 ;  /* 0x0000a80c030095a7 */ /* 0x000ea400080210ff */
[----:B--2---:R-:W-:Y:S05]  /*a520*/  @!P1 BRA `(.L_x_154) ;  /* 0xfffffffc00f09947 */ /* 0x004fea000383ffff */
[----:B------:R-:W-:Y:S05]  /*a530*/  BRA `(.L_x_64) ;  /* 0xffffffa400487947 */ /* 0x000fea000383ffff */
.L_x_68:
[----:B------:R-:W-:Y:S07]  /*a540*/  MOV R0, UR31 ;  /* 0x0000001f00007c02 */ /* 0x000fee0008000f00 */
.L_x_155:
[----:B-1----:R1:W2:Y:S02]  /*a550*/  SYNCS.PHASECHK.TRANS64.TRYWAIT P1, [R0+URZ+0x80], R9 ;  /* 0x00008009000075a7 */ /* 0x0022a400080211ff */
[----:B--2---:R-:W-:Y:S05]  /*a560*/  @!P1 NANOSLEEP.SYNCS 0x989680 ;  /* 0x009896800000995d */ /* 0x004fea0003900000 */
[----:B------:R-:W2:Y:S02]  /*a570*/  @!P1 SYNCS.PHASECHK.TRANS64 P1, [R0+URZ+0x80], R9 ;  /* 0x00008009000095a7 */ /* 0x000ea400080210ff */
[----:B--2---:R-:W-:Y:S05]  /*a580*/  @!P1 BRA `(.L_x_155) ;  /* 0xfffffffc00f09947 */ /* 0x004fea000383ffff */
[----:B------:R-:W-:Y:S05]  /*a590*/  BRA `(.L_x_156) ;  /* 0xffffffa800687947 */ /* 0x000fea000383ffff */
.L_x_69:
[----:B------:R-:W-:Y:S07]  /*a5a0*/  MOV R0, UR31 ;  /* 0x0000001f00007c02 */ /* 0x000fee0008000f00 */
.L_x_157:
[----:B-1----:R1:W2:Y:S02]  /*a5b0*/  SYNCS.PHASECHK.TRANS64.TRYWAIT P1, [R0+URZ+0x88], R9 ;  /* 0x00008809000075a7 */ /* 0x0022a400080211ff */
[----:B--2---:R-:W-:Y:S05]  /*a5c0*/  @!P1 NANOSLEEP.SYNCS 0x989680 ;  /* 0x009896800000995d */ /* 0x004fea0003900000 */
[----:B------:R-:W2:Y:S02]  /*a5d0*/  @!P1 SYNCS.PHASECHK.TRANS64 P1, [R0+URZ+0x88], R9 ;  /* 0x00008809000095a7 */ /* 0x000ea400080210ff */
[----:B--2---:R-:W-:Y:S05]  /*a5e0*/  @!P1 BRA `(.L_x_157) ;  /* 0xfffffffc00f09947 */ /* 0x004fea000383ffff */
[----:B------:R-:W-:Y:S05]  /*a5f0*/  BRA `(.L_x_158) ;  /* 0xffffffa800a07947 */ /* 0x000fea000383ffff */
.L_x_70:
[----:B------:R-:W-:Y:S07]  /*a600*/  MOV R0, UR31 ;  /* 0x0000001f00007c02 */ /* 0x000fee0008000f00 */
.L_x_159:
[----:B-1----:R1:W2:Y:S02]  /*a610*/  SYNCS.PHASECHK.TRANS64.TRYWAIT P1, [R0+URZ+0x90], R9 ;  /* 0x00009009000075a7 */ /* 0x0022a400080211ff */
[----:B--2---:R-:W-:Y:S05]  /*a620*/  @!P1 NANOSLEEP.SYNCS 0x989680 ;  /* 0x009896800000995d */ /* 0x004fea0003900000 */
[----:B------:R-:W2:Y:S02]  /*a630*/  @!P1 SYNCS.PHASECHK.TRANS64 P1, [R0+URZ+0x90], R9 ;  /* 0x00009009000095a7 */ /* 0x000ea400080210ff */
[----:B--2---:R-:W-:Y:S05]  /*a640*/  @!P1 BRA `(.L_x_159) ;  /* 0xfffffffc00f09947 */ /* 0x004fea000383ffff */
[----:B------:R-:W-:Y:S05]  /*a650*/  BRA `(.L_x_160) ;  /* 0xffffffa800e87947 */ /* 0x000fea000383ffff */
.L_x_71:
[----:B------:R-:W-:Y:S07]  /*a660*/  MOV R0, UR31 ;  /* 0x0000001f00007c02 */ /* 0x000fee0008000f00 */
.L_x_161:
[----:B-1----:R1:W2:Y:S02]  /*a670*/  SYNCS.PHASECHK.TRANS64.TRYWAIT P0, [R0+URZ+0x98], R9 ;  /* 0x00009809000075a7 */ /* 0x0022a400080011ff */
[----:B--2---:R-:W-:Y:S05]  /*a680*/  @!P0 NANOSLEEP.SYNCS 0x989680 ;  /* 0x009896800000895d */ /* 0x004fea0003900000 */
[----:B------:R-:W2:Y:S02]  /*a690*/  @!P0 SYNCS.PHASECHK.TRANS64 P0, [R0+URZ+0x98], R9 ;  /* 0x00009809000085a7 */ /* 0x000ea400080010ff */
[----:B--2---:R-:W-:Y:S05]  /*a6a0*/  @!P0 BRA `(.L_x_161) ;  /* 0xfffffffc00f08947 */ /* 0x004fea000383ffff */
[----:B------:R-:W-:Y:S05]  /*a6b0*/  BRA `(.L_x_162) ;  /* 0xffffffac00387947 */ /* 0x000fea000383ffff */
.L_x_73:
[----:B------:R-:W-:-:S07]  /*a6c0*/  MOV R0, UR31 ;  /* 0x0000001f00007c02 */ /* 0x000fce0008000f00 */
.L_x_163:
[----:B--2---:R2:W3:Y:S02]  /*a6d0*/  SYNCS.PHASECHK.TRANS64.TRYWAIT P0, [R0+URZ+0x80], R3 ;  /* 0x00008003000075a7 */ /* 0x0044e400080011ff */
[----:B---3--:R-:W-:Y:S05]  /*a6e0*/  @!P0 NANOSLEEP.SYNCS 0x989680 ;  /* 0x009896800000895d */ /* 0x008fea0003900000 */
[----:B------:R-:W3:Y:S02]  /*a6f0*/  @!P0 SYNCS.PHASECHK.TRANS64 P0, [R0+URZ+0x80], R3 ;  /* 0x00008003000085a7 */ /* 0x000ee400080010ff */
[----:B---3--:R-:W-:Y:S05]  /*a700*/  @!P0 BRA `(.L_x_163) ;  /* 0xfffffffc00f08947 */ /* 0x008fea000383ffff */
[----:B------:R-:W-:Y:S05]  /*a710*/  BRA `(.L_x_164) ;  /* 0xffffffac009c7947 */ /* 0x000fea000383ffff */
.L_x_74:
[----:B--2---:R-:W-:-:S07]  /*a720*/  MOV R0, UR31 ;  /* 0x0000001f00007c02 */ /* 0x004fce0008000f00 */
.L_x_165:
[----:B--2---:R2:W3:Y:S02]  /*a730*/  SYNCS.PHASECHK.TRANS64.TRYWAIT P0, [R0+URZ+0x88], R3 ;  /* 0x00008803000075a7 */ /* 0x0044e400080011ff */
[----:B---3--:R-:W-:Y:S05]  /*a740*/  @!P0 NANOSLEEP.SYNCS 0x989680 ;  /* 0x009896800000895d */ /* 0x008fea0003900000 */
[----:B------:R-:W3:Y:S02]  /*a750*/  @!P0 SYNCS.PHASECHK.TRANS64 P0, [R0+URZ+0x88], R3 ;  /* 0x00008803000085a7 */ /* 0x000ee400080010ff */
[----:B---3--:R-:W-:Y:S05]  /*a760*/  @!P0 BRA `(.L_x_165) ;  /* 0xfffffffc00f08947 */ /* 0x008fea000383ffff */
[----:B------:R-:W-:Y:S05]  /*a770*/  BRA `(.L_x_166) ;  /* 0xffffffac008c7947 */ /* 0x000fea000383ffff */
.L_x_75:
[----:B--2---:R-:W-:-:S07]  /*a780*/  MOV R0, UR31 ;  /* 0x0000001f00007c02 */ /* 0x004fce0008000f00 */
.L_x_167:
[----:B--2---:R2:W3:Y:S02]  /*a790*/  SYNCS.PHASECHK.TRANS64.TRYWAIT P0, [R0+URZ+0x90], R3 ;  /* 0x00009003000075a7 */ /* 0x0044e400080011ff */
[----:B---3--:R-:W-:Y:S05]  /*a7a0*/  @!P0 NANOSLEEP.SYNCS 0x989680 ;  /* 0x009896800000895d */ /* 0x008fea0003900000 */
[----:B------:R-:W3:Y:S02]  /*a7b0*/  @!P0 SYNCS.PHASECHK.TRANS64 P0, [R0+URZ+0x90], R3 ;  /* 0x00009003000085a7 */ /* 0x000ee400080010ff */
[----:B---3--:R-:W-:Y:S05]  /*a7c0*/  @!P0 BRA `(.L_x_167) ;  /* 0xfffffffc00f08947 */ /* 0x008fea000383ffff */
[----:B------:R-:W-:Y:S05]  /*a7d0*/  BRA `(.L_x_168) ;  /* 0xffffffac007c7947 */ /* 0x000fea000383ffff */
.L_x_77:
[----:B------:R-:W-:Y:S07]  /*a7e0*/  MOV R0, UR48 ;  /* 0x0000003000007c02 */ /* 0x000fee0008000f00 */
.L_x_169:
[----:B-1----:R1:W2:Y:S02]  /*a7f0*/  SYNCS.PHASECHK.TRANS64.TRYWAIT P0, [R0+URZ+0xb0], R3 ;  /* 0x0000b003000075a7 */ /* 0x0022a400080011ff */
[----:B--2---:R-:W-:Y:S05]  /*a800*/  @!P0 NANOSLEEP.SYNCS 0x989680 ;  /* 0x009896800000895d */ /* 0x004fea0003900000 */
[----:B------:R-:W2:Y:S02]  /*a810*/  @!P0 SYNCS.PHASECHK.TRANS64 P0, [R0+URZ+0xb0], R3 ;  /* 0x0000b003000085a7 */ /* 0x000ea400080010ff */
[----:B--2---:R-:W-:Y:S05]  /*a820*/  @!P0 BRA `(.L_x_169) ;  /* 0xfffffffc00f08947 */ /* 0x004fea000383ffff */
[----:B------:R-:W-:Y:S05]  /*a830*/  BRA `(.L_x_170) ;  /* 0xffffffb0004c7947 */ /* 0x000fea000383ffff */
.L_x_88:
[----:B-1----:R-:W-:Y:S04]  /*a840*/  MOV R2, UR48 ;  /* 0x0000003000027c02 */ /* 0x002fe80008000f00 */
[----:B------:R1:W3:Y:S03]  /*a850*/  SYNCS.PHASECHK.TRANS64.TRYWAIT P1, [R2+URZ+0x60], R3 ;  /* 0x00006003020075a7 */ /* 0x0002e600080211ff */
[----:B---3--:R-:W-:Y:S05]  /*a860*/  @!P1 NANOSLEEP.SYNCS 0x989680 ;  /* 0x009896800000995d */ /* 0x008fea0003900000 */
[----:B------:R-:W3:Y:S02]  /*a870*/  @!P1 SYNCS.PHASECHK.TRANS64 P1, [R2+URZ+0x60], R3 ;  /* 0x00006003020095a7 */ /* 0x000ee400080210ff */
[----:B---3--:R-:W-:Y:S05]  /*a880*/  @!P1 BRA `(.L_x_88) ;  /* 0xfffffffc00ec9947 */ /* 0x008fea000383ffff */
[----:B------:R-:W-:Y:S05]  /*a890*/  BRA `(.L_x_87) ;  /* 0xffffffc000bc7947 */ /* 0x000fea000383ffff */
.L_x_90:
[----:B-1----:R1:W4:Y:S02]  /*a8a0*/  SYNCS.PHASECHK.TRANS64.TRYWAIT P0, [R99+URZ+0xc0], R0 ;  /* 0x0000c000630075a7 */ /* 0x00232400080011ff */
[----:B----4-:R-:W-:Y:S05]  /*a8b0*/  @!P0 NANOSLEEP.SYNCS 0x989680 ;  /* 0x009896800000895d */ /* 0x010fea0003900000 */
[----:B------:R-:W4:Y:S02]  /*a8c0*/  @!P0 SYNCS.PHASECHK.TRANS64 P0, [R99+URZ+0xc0], R0 ;  /* 0x0000c000630085a7 */ /* 0x000f2400080010ff */
[----:B----4-:R-:W-:Y:S05]  /*a8d0*/  @!P0 BRA `(.L_x_90) ;  /* 0xfffffffc00f08947 */ /* 0x010fea000383ffff */
[----:B------:R-:W-:Y:S05]  /*a8e0*/  BRA `(.L_x_89) ;  /* 0xffffffc000e47947 */ /* 0x000fea000383ffff */
.L_x_99:
[----:B--2---:R2:W4:Y:S02]  /*a8f0*/  SYNCS.PHASECHK.TRANS64.TRYWAIT P0, [R3+URZ+0x60], R0 ;  /* 0x00006000030075a7 */ /* 0x00452400080011ff */
[----:B----4-:R-:W-:Y:S05]  /*a900*/  @!P0 NANOSLEEP.SYNCS 0x989680 ;  /* 0x009896800000895d */ /* 0x010fea0003900000 */
[----:B------:R-:W4:Y:S02]  /*a910*/  @!P0 SYNCS.PHASECHK.TRANS64 P0, [R3+URZ+0x60], R0 ;  /* 0x00006000030085a7 */ /* 0x000f2400080010ff */
[----:B----4-:R-:W-:Y:S05]  /*a920*/  @!P0 BRA `(.L_x_99) ;  /* 0xfffffffc00f08947 */ /* 0x010fea000383ffff */
[----:B------:R-:W-:Y:S05]  /*a930*/  BRA `(.L_x_98) ;  /* 0xffffffcc00c07947 */ /* 0x000fea000383ffff */
.L_x_107:
[----:B-1----:R1:W4:Y:S02]  /*a940*/  SYNCS.PHASECHK.TRANS64.TRYWAIT P0, [R62+URZ+0x60], R5 ;  /* 0x000060053e0075a7 */ /* 0x00232400080011ff */
[----:B----4-:R-:W-:Y:S05]  /*a950*/  @!P0 NANOSLEEP.SYNCS 0x989680 ;  /* 0x009896800000895d */ /* 0x010fea0003900000 */
[----:B------:R-:W4:Y:S02]  /*a960*/  @!P0 SYNCS.PHASECHK.TRANS64 P0, [R62+URZ+0x60], R5 ;  /* 0x000060053e0085a7 */ /* 0x000f2400080010ff */
[----:B----4-:R-:W-:Y:S05]  /*a970*/  @!P0 BRA `(.L_x_107) ;  /* 0xfffffffc00f08947 */ /* 0x010fea000383ffff */
[----:B------:R-:W-:Y:S05]  /*a980*/  BRA `(.L_x_106) ;  /* 0xffffffd800bc7947 */ /* 0x000fea000383ffff */
.L_x_115:
[----:B-1----:R1:W4:Y:S02]  /*a990*/  SYNCS.PHASECHK.TRANS64.TRYWAIT P0, [R62+URZ+0x60], R5 ;  /* 0x000060053e0075a7 */ /* 0x00232400080011ff */
[----:B----4-:R-:W-:Y:S05]  /*a9a0*/  @!P0 NANOSLEEP.SYNCS 0x989680 ;  /* 0x009896800000895d */ /* 0x010fea0003900000 */
[----:B------:R-:W4:Y:S02]  /*a9b0*/  @!P0 SYNCS.PHASECHK.TRANS64 P0, [R62+URZ+0x60], R5 ;  /* 0x000060053e0085a7 */ /* 0x000f2400080010ff */
[----:B----4-:R-:W-:Y:S05]  /*a9c0*/  @!P0 BRA `(.L_x_115) ;  /* 0xfffffffc00f08947 */ /* 0x010fea000383ffff */
[----:B------:R-:W-:Y:S05]  /*a9d0*/  BRA `(.L_x_114) ;  /* 0xffffffe400b47947 */ /* 0x000fea000383ffff */
        .weak           $__internal_0_$__cuda_sm10x_tcgen05_guardrail_trap_col_being_dealloced_not_returned_by_alloc
        .type           $__internal_0_$__cuda_sm10x_tcgen05_guardrail_trap_col_being_dealloced_not_returned_by_alloc,@function
        .size           $__internal_0_$__cuda_sm10x_tcgen05_guardrail_trap_col_being_dealloced_not_returned_by_alloc,($__internal_1_$__cuda_sm10x_tcgen05_guardrail_trap_phase_invalid_during_alloc - $__internal_0_$__cuda_sm10x_tcgen05_guardrail_trap_col_being_dealloced_not_returned_by_alloc)
$__internal_0_$__cuda_sm10x_tcgen05_guardrail_trap_col_being_dealloced_not_returned_by_alloc:
[----:B------:R-:W-:Y:S05]  /*a9e0*/  BPT.TRAP 0x1 ;  /* 0x000000040000795c */ /* 0x000fea0000300000 */
[----:B------:R-:W-:-:S04]  /*a9f0*/  HFMA2 R3, -RZ, RZ, 0, 0 ;  /* 0x00000000ff037431 */ /* 0x000fc800000001ff */
[----:B------:R-:W-:Y:S05]  /*aa00*/  RET.REL.NODEC R2 `(_ZN7cutlass13device_kernelINS_4conv6kernel13ConvUniversalINS1_16ConvProblemShapeILNS1_8OperatorE2ELi2EEENS1_10collective14CollectiveConvINS1_47MainloopSm100TmaUmmaWarpSpecializedImplicitGemmILS5_2ELi6ELi2ELi1ELi2EN4cute5tupleIJNSA_1CILi1EEESD_SD_EEEEENSB_IJNSC_ILi128EEENSB_IJSG_EEENSB_IJNSC_ILi64EEEEEEEEENS_10bfloat16_tESL_NSA_8TiledMMAINSA_8MMA_AtomIJNSA_20SM100_MMA_F16BF16_SSISL_SL_fLi128ELi128ELNSA_4UMMA5MajorE1ELSQ_1ELNSP_7ScaleInE0ELSR_0EEEEEENSA_6LayoutISE_NSB_IJNSC_ILi0EEESV_SV_EEEEENSB_IJNSA_10UnderscoreESY_SY_EEEEENS7_6detail27Sm100ImplicitGemmTileTraitsINSA_13SM90_TMA_LOADENSA_14ComposedLayoutINSA_7SwizzleILi3ELi4ELi3EEENSA_18smem_ptr_flag_bitsILi16EEENSU_INSB_IJSI_NSC_ILi8EEEEEENSB_IJSD_SI_EEEEEEEvEENS12_INSA_20SM90_TMA_LOAD_IM2COLES1D_vEEEENS_8epilogue10collective18CollectiveEpilogueINS1I_23Sm100TmaWarpSpecializedILi4ELi2ELi32ELb1ELb0EEEJSK_NSB_IJNSU_ISG_SD_EENSU_INSC_ILi32EEESD_EEEEESL_NSB_IJlNSB_IJSD_llEEESV_EEESL_S1S_NS1I_6fusion15FusionCallbacksIS1M_NS1T_17LinearCombinationISL_fSL_fLNS_15FloatRoundStyleE2EEESK_S1Q_JEEENSA_5SM1004TMEM4LOAD26SM100_TMEM_LOAD_32dp32b32xES13_NS14_INS15_ILi2ELi4ELi3EEES18_NSU_INSB_IJS19_S1O_EEENSB_IJS1O_SD_EEEEEEENSA_39AutoVectorizingCopyWithAssumedAlignmentILi128EEENSA_14SM90_TMA_STOREES27_S29_S29_EEEvvEEEEvNT_6ParamsE) ;  /* 0xffffff54027c7950 */ /* 0x000fea0003c3ffff */
        .weak           $__internal_1_$__cuda_sm10x_tcgen05_guardrail_trap_phase_invalid_during_alloc
        .type           $__internal_1_$__cuda_sm10x_tcgen05_guardrail_trap_phase_invalid_during_alloc,@function
        .size           $__internal_1_$__cuda_sm10x_tcgen05_guardrail_trap_phase_invalid_during_alloc,($__internal_2_$__cuda_sm10x_tcgen05_guardrail_trap_unallocated_columns_being_dealloced - $__internal_1_$__cuda_sm10x_tcgen05_guardrail_trap_phase_invalid_during_alloc)
$__internal_1_$__cuda_sm10x_tcgen05_guardrail_trap_phase_invalid_during_alloc:
[----:B------:R-:W-:Y:S05]  /*aa10*/  BPT.TRAP 0x1 ;  /* 0x000000040000795c */ /* 0x000fea0000300000 */
[----:B------:R-:W-:-:S04]  /*aa20*/  MOV R3, 0x0 ;  /* 0x0000000000037802 */ /* 0x000fc80000000f00 */
[----:B------:R-:W-:Y:S05]  /*aa30*/  RET.REL.NODEC R2 `(_ZN7cutlass13device_kernelINS_4conv6kernel13ConvUniversalINS1_16ConvProblemShapeILNS1_8OperatorE2ELi2EEENS1_10collective14CollectiveConvINS1_47MainloopSm100TmaUmmaWarpSpecializedImplicitGemmILS5_2ELi6ELi2ELi1ELi2EN4cute5tupleIJNSA_1CILi1EEESD_SD_EEEEENSB_IJNSC_ILi128EEENSB_IJSG_EEENSB_IJNSC_ILi64EEEEEEEEENS_10bfloat16_tESL_NSA_8TiledMMAINSA_8MMA_AtomIJNSA_20SM100_MMA_F16BF16_SSISL_SL_fLi128ELi128ELNSA_4UMMA5MajorE1ELSQ_1ELNSP_7ScaleInE0ELSR_0EEEEEENSA_6LayoutISE_NSB_IJNSC_ILi0EEESV_SV_EEEEENSB_IJNSA_10UnderscoreESY_SY_EEEEENS7_6detail27Sm100ImplicitGemmTileTraitsINSA_13SM90_TMA_LOADENSA_14ComposedLayoutINSA_7SwizzleILi3ELi4ELi3EEENSA_18smem_ptr_flag_bitsILi16EEENSU_INSB_IJSI_NSC_ILi8EEEEEENSB_IJSD_SI_EEEEEEEvEENS12_INSA_20SM90_TMA_LOAD_IM2COLES1D_vEEEENS_8epilogue10collective18CollectiveEpilogueINS1I_23Sm100TmaWarpSpecializedILi4ELi2ELi32ELb1ELb0EEEJSK_NSB_IJNSU_ISG_SD_EENSU_INSC_ILi32EEESD_EEEEESL_NSB_IJlNSB_IJSD_llEEESV_EEESL_S1S_NS1I_6fusion15FusionCallbacksIS1M_NS1T_17LinearCombinationISL_fSL_fLNS_15FloatRoundStyleE2EEESK_S1Q_JEEENSA_5SM1004TMEM4LOAD26SM100_TMEM_LOAD_32dp32b32xES13_NS14_INS15_ILi2ELi4ELi3EEES18_NSU_INSB_IJS19_S1O_EEENSB_IJS1O_SD_EEEEEEENSA_39AutoVectorizingCopyWithAssumedAlignmentILi128EEENSA_14SM90_TMA_STOREES27_S29_S29_EEEvvEEEEvNT_6ParamsE) ;  /* 0xffffff5402707950 */ /* 0x000fea0003c3ffff */
        .weak           $__internal_2_$__cuda_sm10x_tcgen05_guardrail_trap_unallocated_columns_being_dealloced
        .type           $__internal_2_$__cuda_sm10x_tcgen05_guardrail_trap_unallocated_columns_being_dealloced,@function
        .size           $__internal_2_$__cuda_sm10x_tcgen05_guardrail_trap_unallocated_columns_being_dealloced,(.L_x_172 - $__internal_2_$__cuda_sm10x_tcgen05_guardrail_trap_unallocated_columns_being_dealloced)
$__internal_2_$__cuda_sm10x_tcgen05_guardrail_trap_unallocated_columns_being_dealloced:
[----:B------:R-:W-:Y:S05]  /*aa40*/  BPT.TRAP 0x1 ;  /* 0x000000040000795c */ /* 0x000fea0000300000 */
[----:B------:R-:W-:-:S04]  /*aa50*/  HFMA2 R3, -RZ, RZ, 0, 0 ;  /* 0x00000000ff037431 */ /* 0x000fc800000001ff */
[----:B------:R-:W-:Y:S05]  /*aa60*/  RET.REL.NODEC R2 `(_ZN7cutlass13device_kernelINS_4conv6kernel13ConvUniversalINS1_16ConvProblemShapeILNS1_8OperatorE2ELi2EEENS1_10collective14CollectiveConvINS1_47MainloopSm100TmaUmmaWarpSpecializedImplicitGemmILS5_2ELi6ELi2ELi1ELi2EN4cute5tupleIJNSA_1CILi1EEESD_SD_EEEEENSB_IJNSC_ILi128EEENSB_IJSG_EEENSB_IJNSC_ILi64EEEEEEEEENS_10bfloat16_tESL_NSA_8TiledMMAINSA_8MMA_AtomIJNSA_20SM100_MMA_F16BF16_SSISL_SL_fLi128ELi128ELNSA_4UMMA5MajorE1ELSQ_1ELNSP_7ScaleInE0ELSR_0EEEEEENSA_6LayoutISE_NSB_IJNSC_ILi0EEESV_SV_EEEEENSB_IJNSA_10UnderscoreESY_SY_EEEEENS7_6detail27Sm100ImplicitGemmTileTraitsINSA_13SM90_TMA_LOADENSA_14ComposedLayoutINSA_7SwizzleILi3ELi4ELi3EEENSA_18smem_ptr_flag_bitsILi16EEENSU_INSB_IJSI_NSC_ILi8EEEEEENSB_IJSD_SI_EEEEEEEvEENS12_INSA_20SM90_TMA_LOAD_IM2COLES1D_vEEEENS_8epilogue10collective18CollectiveEpilogueINS1I_23Sm100TmaWarpSpecializedILi4ELi2ELi32ELb1ELb0EEEJSK_NSB_IJNSU_ISG_SD_EENSU_INSC_ILi32EEESD_EEEEESL_NSB_IJlNSB_IJSD_llEEESV_EEESL_S1S_NS1I_6fusion15FusionCallbacksIS1M_NS1T_17LinearCombinationISL_fSL_fLNS_15FloatRoundStyleE2EEESK_S1Q_JEEENSA_5SM1004TMEM4LOAD26SM100_TMEM_LOAD_32dp32b32xES13_NS14_INS15_ILi2ELi4ELi3EEES18_NSU_INSB_IJS19_S1O_EEENSB_IJS1O_SD_EEEEEEENSA_39AutoVectorizingCopyWithAssumedAlignmentILi128EEENSA_14SM90_TMA_STOREES27_S29_S29_EEEvvEEEEvNT_6ParamsE) ;  /* 0xffffff5402647950 */ /* 0x000fea0003c3ffff */
.L_x_171:
[----:B------:R-:W-:-:S00]  /*aa70*/  BRA `(.L_x_171) ;  /* 0xfffffffc00fc7947 */ /* 0x000fc0000383ffff */
[----:B------:R-:W-:-:S00]  /*aa80*/  NOP ;  /* 0x0000000000007918 */ /* 0x000fc00000000000 */
[----:B------:R-:W-:-:S00]  /*aa90*/  NOP ;  /* 0x0000000000007918 */ /* 0x000fc00000000000 */
[----:B------:R-:W-:-:S00]  /*aaa0*/  NOP ;  /* 0x0000000000007918 */ /* 0x000fc00000000000 */
[----:B------:R-:W-:-:S00]  /*aab0*/  NOP ;  /* 0x0000000000007918 */ /* 0x000fc00000000000 */
[----:B------:R-:W-:-:S00]  /*aac0*/  NOP ;  /* 0x0000000000007918 */ /* 0x000fc00000000000 */
[----:B------:R-:W-:-:S00]  /*aad0*/  NOP ;  /* 0x0000000000007918 */ /* 0x000fc00000000000 */
[----:B------:R-:W-:-:S00]  /*aae0*/  NOP ;  /* 0x0000000000007918 */ /* 0x000fc00000000000 */
[----:B------:R-:W-:-:S00]  /*aaf0*/  NOP ;  /* 0x0000000000007918 */ /* 0x000fc00000000000 */
.L_x_172:


//--------------------- .nv.global.init           --------------------------
	.section	.nv.global.init,"aw",@progbits
.nv.global.init:
	.type		$str$29,@object
	.size		$str$29,($str$30 - $str$29)
$str$29:
        /*0000*/ 	.byte	0x28, 0x61, 0x64, 0x64, 0x72, 0x65, 0x73, 0x73, 0x20, 0x26, 0x20, 0x6d, 0x61, 0x73, 0x6b, 0x29
        /*0010*/ 	.byte	0x20, 0x3d, 0x3d, 0x20, 0x30, 0x00
	.type		$str$30,@object
	.size		$str$30,($str$28 - $str$30)
$str$30:
        /*0016*/ 	.byte	0x2f, 0x74, 0x6d, 0x70, 0x2f, 0x63, 0x75, 0x74, 0x6c, 0x61, 0x73, 0x73, 0x5f, 0x73, 0x77, 0x65
        /*0026*/ 	.byte	0x65, 0x70, 0x5f, 0x73, 0x72, 0x63, 0x2f, 0x69, 0x6e, 0x63, 0x6c, 0x75, 0x64, 0x65, 0x2f, 0x63
        /*0036*/ 	.byte	0x75, 0x74, 0x65, 0x2f, 0x70, 0x6f, 0x69, 0x6e, 0x74, 0x65, 0x72, 0x5f, 0x66, 0x6c, 0x61, 0x67
        /*0046*/ 	.byte	0x67, 0x65, 0x64, 0x2e, 0x68, 0x70, 0x70, 0x00
	.type		$str$28,@object
	.size		$str$28,($str$27 - $str$28)
$str$28:
        /*004e*/ 	.byte	0x2f, 0x74, 0x6d, 0x70, 0x2f, 0x63, 0x75, 0x74, 0x6c, 0x61, 0x73, 0x73, 0x5f, 0x73, 0x77, 0x65
        /*005e*/ 	.byte	0x65, 0x70, 0x5f, 0x73, 0x72, 0x63, 0x2f, 0x69, 0x6e, 0x63, 0x6c, 0x75, 0x64, 0x65, 0x2f, 0x63
        /*006e*/ 	.byte	0x75, 0x74, 0x65, 0x2f, 0x61, 0x74, 0x6f, 0x6d, 0x2f, 0x63, 0x6f, 0x70, 0x79, 0x5f, 0x74, 0x72
        /*007e*/ 	.byte	0x61, 0x69, 0x74, 0x73, 0x5f, 0x73, 0x6d, 0x31, 0x30, 0x30, 0x2e, 0x68, 0x70, 0x70, 0x00
	.type		$str$27,@object
	.size		$str$27,(__unnamed_1 - $str$27)
$str$27:
        /*008d*/ 	.byte	0x28, 0x28, 0x75, 0x69, 0x6e, 0x74, 0x33, 0x32, 0x5f, 0x74, 0x28, 0x74, 0x68, 0x72, 0x65, 0x61
        /*009d*/ 	.byte	0x64, 0x49, 0x64, 0x78, 0x2e, 0x78, 0x29, 0x20, 0x2f, 0x20, 0x33, 0x32, 0x29, 0x20, 0x25, 0x20
        /*00ad*/ 	.byte	0x34, 0x29, 0x20, 0x3d, 0x3d, 0x20, 0x28, 0x28, 0x28, 0x74, 0x6d, 0x65, 0x6d, 0x5f, 0x61, 0x64
        /*00bd*/ 	.byte	0x64, 0x72, 0x20, 0x3e, 0x3e, 0x20, 0x31, 0x36, 0x29, 0x20, 0x2f, 0x20, 0x33, 0x32, 0x29, 0x20
        /*00cd*/ 	.byte	0x25, 0x20, 0x34, 0x29, 0x00
	.type		__unnamed_1,@object
	.size		__unnamed_1,(__unnamed_2 - __unnamed_1)
__unnamed_1:
        /*00d2*/ 	.byte	0x61, 0x75, 0x74, 0x6f, 0x20, 0x63, 0x75, 0x74, 0x65, 0x3a, 0x3a, 0x61, 0x73, 0x5f, 0x70, 0x6f
        /* <DEDUP_REMOVED lines=24> */
        /*0262*/ 	.byte	0x34, 0x30, 0x39, 0x36, 0x3e, 0x3e, 0x3e, 0x3e, 0x5d, 0x00
	.type		__unnamed_2,@object
	.size		__unnamed_2,(.L_2 - __unnamed_2)
__unnamed_2:
        /* <DEDUP_REMOVED lines=42> */
        /*050c*/ 	.byte	0x3e, 0x3e, 0x5d, 0x00
.L_2:


//--------------------- .nv.shared._ZN7cutlass13device_kernelINS_4conv6kernel13ConvUniversalINS1_16ConvProblemShapeILNS1_8OperatorE2ELi2EEENS1_10collective14CollectiveConvINS1_47MainloopSm100TmaUmmaWarpSpecializedImplicitGemmILS5_2ELi6ELi2ELi1ELi2EN4cute5tupleIJNSA_1CILi1EEESD_SD_EEEEENSB_IJNSC_ILi128EEENSB_IJSG_EEENSB_IJNSC_ILi64EEEEEEEEENS_10bfloat16_tESL_NSA_8TiledMMAINSA_8MMA_AtomIJNSA_20SM100_MMA_F16BF16_SSISL_SL_fLi128ELi128ELNSA_4UMMA5MajorE1ELSQ_1ELNSP_7ScaleInE0ELSR_0EEEEEENSA_6LayoutISE_NSB_IJNSC_ILi0EEESV_SV_EEEEENSB_IJNSA_10UnderscoreESY_SY_EEEEENS7_6detail27Sm100ImplicitGemmTileTraitsINSA_13SM90_TMA_LOADENSA_14ComposedLayoutINSA_7SwizzleILi3ELi4ELi3EEENSA_18smem_ptr_flag_bitsILi16EEENSU_INSB_IJSI_NSC_ILi8EEEEEENSB_IJSD_SI_EEEEEEEvEENS12_INSA_20SM90_TMA_LOAD_IM2COLES1D_vEEEENS_8epilogue10collective18CollectiveEpilogueINS1I_23Sm100TmaWarpSpecializedILi4ELi2ELi32ELb1ELb0EEEJSK_NSB_IJNSU_ISG_SD_EENSU_INSC_ILi32EEESD_EEEEESL_NSB_IJlNSB_IJSD_llEEESV_EEESL_S1S_NS1I_6fusion15FusionCallbacksIS1M_NS1T_17LinearCombinationISL_fSL_fLNS_15FloatRoundStyleE2EEESK_S1Q_JEEENSA_5SM1004TMEM4LOAD26SM100_TMEM_LOAD_32dp32b32xES13_NS14_INS15_ILi2ELi4ELi3EEES18_NSU_INSB_IJS19_S1O_EEENSB_IJS1O_SD_EEEEEEENSA_39AutoVectorizingCopyWithAssumedAlignmentILi128EEENSA_14SM90_TMA_STOREES27_S29_S29_EEEvvEEEEvNT_6ParamsE --------------------------
	.section	.nv.shared._ZN7cutlass13device_kernelINS_4conv6kernel13ConvUniversalINS1_16ConvProblemShapeILNS1_8OperatorE2ELi2EEENS1_10collective14CollectiveConvINS1_47MainloopSm100TmaUmmaWarpSpecializedImplicitGemmILS5_2ELi6ELi2ELi1ELi2EN4cute5tupleIJNSA_1CILi1EEESD_SD_EEEEENSB_IJNSC_ILi128EEENSB_IJSG_EEENSB_IJNSC_ILi64EEEEEEEEENS_10bfloat16_tESL_NSA_8TiledMMAINSA_8MMA_AtomIJNSA_20SM100_MMA_F16BF16_SSISL_SL_fLi128ELi128ELNSA_4UMMA5MajorE1ELSQ_1ELNSP_7ScaleInE0ELSR_0EEEEEENSA_6LayoutISE_NSB_IJNSC_ILi0EEESV_SV_EEEEENSB_IJNSA_10UnderscoreESY_SY_EEEEENS7_6detail27Sm100ImplicitGemmTileTraitsINSA_13SM90_TMA_LOADENSA_14ComposedLayoutINSA_7SwizzleILi3ELi4ELi3EEENSA_18smem_ptr_flag_bitsILi16EEENSU_INSB_IJSI_NSC_ILi8EEEEEENSB_IJSD_SI_EEEEEEEvEENS12_INSA_20SM90_TMA_LOAD_IM2COLES1D_vEEEENS_8epilogue10collective18CollectiveEpilogueINS1I_23Sm100TmaWarpSpecializedILi4ELi2ELi32ELb1ELb0EEEJSK_NSB_IJNSU_ISG_SD_EENSU_INSC_ILi32EEESD_EEEEESL_NSB_IJlNSB_IJSD_llEEESV_EEESL_S1S_NS1I_6fusion15FusionCallbacksIS1M_NS1T_17LinearCombinationISL_fSL_fLNS_15FloatRoundStyleE2EEESK_S1Q_JEEENSA_5SM1004TMEM4LOAD26SM100_TMEM_LOAD_32dp32b32xES13_NS14_INS15_ILi2ELi4ELi3EEES18_NSU_INSB_IJS19_S1O_EEENSB_IJS1O_SD_EEEEEEENSA_39AutoVectorizingCopyWithAssumedAlignmentILi128EEENSA_14SM90_TMA_STOREES27_S29_S29_EEEvvEEEEvNT_6ParamsE,"aw",@nobits
	.sectionflags	@""
	.align	16
	.zero		1024


//--------------------- .nv.shared.reserved.0     --------------------------
	.section	.nv.shared.reserved.0,"aw",@nobits
	.weak		__nv_reservedSMEM_offset_0_alias
	.size		__nv_reservedSMEM_offset_0_alias, 0, 64
	.other		__nv_reservedSMEM_offset_0_alias,@"STO_CUDA_RESERVED_SHARED STV_DEFAULT"
__nv_reservedSMEM_offset_0_alias:
	.zero		0
.nv.shared.reserved.0:
	.zero		64
	.weak		__nv_reservedSMEM_tcgen05_partition
	.type		__nv_reservedSMEM_tcgen05_partition,@object
	.size		__nv_reservedSMEM_tcgen05_partition,(.L_0 - __nv_reservedSMEM_tcgen05_partition)
__nv_reservedSMEM_tcgen05_partition:
	.zero		32
.L_0:


//--------------------- .nv.global                --------------------------
	.section	.nv.global,"aw",@nobits
.nv.global:
	.type		_ZN39_INTERNAL_29e35a2d_4_k_cu_19966a66_40624cute1_E,@object
	.size		_ZN39_INTERNAL_29e35a2d_4_k_cu_19966a66_40624cute1_E,(_ZN39_INTERNAL_29e35a2d_4_k_cu_19966a66_40624cuda3std3__45__cpo6cbeginE - _ZN39_INTERNAL_29e35a2d_4_k_cu_19966a66_40624cute1_E)
_ZN39_INTERNAL_29e35a2d_4_k_cu_19966a66_40624cute1_E:
	.zero		1
	.type		_ZN39_INTERNAL_29e35a2d_4_k_cu_19966a66_40624cuda3std3__45__cpo6cbeginE,@object
	.size		_ZN39_INTERNAL_29e35a2d_4_k_cu_19966a66_40624cuda3std3__45__cpo6cbeginE,(_ZN39_INTERNAL_29e35a2d_4_k_cu_19966a66_40624cuda3std3__48in_placeE - _ZN39_INTERNAL_29e35a2d_4_k_cu_19966a66_40624cuda3std3__45__cpo6cbeginE)
_ZN39_INTERNAL_29e35a2d_4_k_cu_19966a66_40624cuda3std3__45__cpo6cbeginE:
	.zero		1
	.type		_ZN39_INTERNAL_29e35a2d_4_k_cu_19966a66_40624cuda3std3__48in_placeE,@object
	.size		_ZN39_INTERNAL_29e35a2d_4_k_cu_19966a66_40624cuda3std3__48in_placeE,(_ZN39_INTERNAL_29e35a2d_4_k_cu_19966a66_40624cuda3std6ranges3__45__cpo9iter_moveE - _ZN39_INTERNAL_29e35a2d_4_k_cu_19966a66_40624cuda3std3__48in_placeE)
_ZN39_INTERNAL_29e35a2d_4_k_cu_19966a66_40624cuda3std3__48in_placeE:
	.zero		1
	.type		_ZN39_INTERNAL_29e35a2d_4_k_cu_19966a66_40624cuda3std6ranges3__45__cpo9iter_moveE,@object
	.size		_ZN39_INTERNAL_29e35a2d_4_k_cu_19966a66_40624cuda3std6ranges3__45__cpo9iter_moveE,(_ZN39_INTERNAL_29e35a2d_4_k_cu_19966a66_40624cuda3std3__45__cpo5beginE - _ZN39_INTERNAL_29e35a2d_4_k_cu_19966a66_40624cuda3std6ranges3__45__cpo9iter_moveE)
_ZN39_INTERNAL_29e35a2d_4_k_cu_19966a66_40624cuda3std6ranges3__45__cpo9iter_moveE:
	.zero		1
	.type		_ZN39_INTERNAL_29e35a2d_4_k_cu_19966a66_40624cuda3std3__45__cpo5beginE,@object
	.size		_ZN39_INTERNAL_29e35a2d_4_k_cu_19966a66_40624cuda3std3__45__cpo5beginE,(_ZN39_INTERNAL_29e35a2d_4_k_cu_19966a66_40624cuda3std3__441_GLOBAL__N__29e35a2d_4_k_cu_19966a66_40626ignoreE - _ZN39_INTERNAL_29e35a2d_4_k_cu_19966a66_40624cuda3std3__45__cpo5beginE)
_ZN39_INTERNAL_29e35a2d_4_k_cu_19966a66_40624cuda3std3__45__cpo5beginE:
	.zero		1
	.type		_ZN39_INTERNAL_29e35a2d_4_k_cu_19966a66_40624cuda3std3__441_GLOBAL__N__29e35a2d_4_k_cu_19966a66_40626ignoreE,@object
	.size		_ZN39_INTERNAL_29e35a2d_4_k_cu_19966a66_40624cuda3std3__441_GLOBAL__N__29e35a2d_4_k_cu_19966a66_40626ignoreE,(_ZN39_INTERNAL_29e35a2d_4_k_cu_19966a66_40624cute7productE - _ZN39_INTERNAL_29e35a2d_4_k_cu_19966a66_40624cuda3std3__441_GLOBAL__N__29e35a2d_4_k_cu_19966a66_40626ignoreE)
_ZN39_INTERNAL_29e35a2d_4_k_cu_19966a66_40624cuda3std3__441_GLOBAL__N__29e35a2d_4_k_cu_19966a66_40626ignoreE:
	.zero		1
	.type		_ZN39_INTERNAL_29e35a2d_4_k_cu_19966a66_40624cute7productE,@object
	.size		_ZN39_INTERNAL_29e35a2d_4_k_cu_19966a66_40624cute7productE,(_ZN39_INTERNAL_29e35a2d_4_k_cu_19966a66_40624cuda3std3__45__cpo3endE - _ZN39_INTERNAL_29e35a2d_4_k_cu_19966a66_40624cute7productE)
_ZN39_INTERNAL_29e35a2d_4_k_cu_19966a66_40624cute7productE:
	.zero		1
	.type		_ZN39_INTERNAL_29e35a2d_4_k_cu_19966a66_40624cuda3std3__45__cpo3endE,@object
	.size		_ZN39_INTERNAL_29e35a2d_4_k_cu_19966a66_40624cuda3std3__45__cpo3endE,(_ZN39_INTERNAL_29e35a2d_4_k_cu_19966a66_40624cuda3std3__419piecewise_constructE - _ZN39_INTERNAL_29e35a2d_4_k_cu_19966a66_40624cuda3std3__45__cpo3endE)
_ZN39_INTERNAL_29e35a2d_4_k_cu_19966a66_40624cuda3std3__45__cpo3endE:
	.zero		1
	.type		_ZN39_INTERNAL_29e35a2d_4_k_cu_19966a66_40624cuda3std3__419piecewise_constructE,@object
	.size		_ZN39_INTERNAL_29e35a2d_4_k_cu_19966a66_40624cuda3std3__419piecewise_constructE,(_ZN39_INTERNAL_29e35a2d_4_k_cu_19966a66_40624cuda3std3__45__cpo4cendE - _ZN39_INTERNAL_29e35a2d_4_k_cu_19966a66_40624cuda3std3__419piecewise_constructE)
_ZN39_INTERNAL_29e35a2d_4_k_cu_19966a66_40624cuda3std3__419piecewise_constructE:
	.zero		1
	.type		_ZN39_INTERNAL_29e35a2d_4_k_cu_19966a66_40624cuda3std3__45__cpo4cendE,@object
	.size		_ZN39_INTERNAL_29e35a2d_4_k_cu_19966a66_40624cuda3std3__45__cpo4cendE,(_ZN39_INTERNAL_29e35a2d_4_k_cu_19966a66_40624cuda3std6ranges3__45__cpo4swapE - _ZN39_INTERNAL_29e35a2d_4_k_cu_19966a66_40624cuda3std3__45__cpo4cendE)
_ZN39_INTERNAL_29e35a2d_4_k_cu_19966a66_40624cuda3std3__45__cpo4cendE:
	.zero		1
	.type		_ZN39_INTERNAL_29e35a2d_4_k_cu_19966a66_40624cuda3std6ranges3__45__cpo4swapE,@object
	.size		_ZN39_INTERNAL_29e35a2d_4_k_cu_19966a66_40624cuda3std6ranges3__45__cpo4swapE,(.L_10 - _ZN39_INTERNAL_29e35a2d_4_k_cu_19966a66_40624cuda3std6ranges3__45__cpo4swapE)
_ZN39_INTERNAL_29e35a2d_4_k_cu_19966a66_40624cuda3std6ranges3__45__cpo4swapE:
	.zero		1
.L_10:


//--------------------- .nv.constant0._ZN7cutlass13device_kernelINS_4conv6kernel13ConvUniversalINS1_16ConvProblemShapeILNS1_8OperatorE2ELi2EEENS1_10collective14CollectiveConvINS1_47MainloopSm100TmaUmmaWarpSpecializedImplicitGemmILS5_2ELi6ELi2ELi1ELi2EN4cute5tupleIJNSA_1CILi1EEESD_SD_EEEEENSB_IJNSC_ILi128EEENSB_IJSG_EEENSB_IJNSC_ILi64EEEEEEEEENS_10bfloat16_tESL_NSA_8TiledMMAINSA_8MMA_AtomIJNSA_20SM100_MMA_F16BF16_SSISL_SL_fLi128ELi128ELNSA_4UMMA5MajorE1ELSQ_1ELNSP_7ScaleInE0ELSR_0EEEEEENSA_6LayoutISE_NSB_IJNSC_ILi0EEESV_SV_EEEEENSB_IJNSA_10UnderscoreESY_SY_EEEEENS7_6detail27Sm100ImplicitGemmTileTraitsINSA_13SM90_TMA_LOADENSA_14ComposedLayoutINSA_7SwizzleILi3ELi4ELi3EEENSA_18smem_ptr_flag_bitsILi16EEENSU_INSB_IJSI_NSC_ILi8EEEEEENSB_IJSD_SI_EEEEEEEvEENS12_INSA_20SM90_TMA_LOAD_IM2COLES1D_vEEEENS_8epilogue10collective18CollectiveEpilogueINS1I_23Sm100TmaWarpSpecializedILi4ELi2ELi32ELb1ELb0EEEJSK_NSB_IJNSU_ISG_SD_EENSU_INSC_ILi32EEESD_EEEEESL_NSB_IJlNSB_IJSD_llEEESV_EEESL_S1S_NS1I_6fusion15FusionCallbacksIS1M_NS1T_17LinearCombinationISL_fSL_fLNS_15FloatRoundStyleE2EEESK_S1Q_JEEENSA_5SM1004TMEM4LOAD26SM100_TMEM_LOAD_32dp32b32xES13_NS14_INS15_ILi2ELi4ELi3EEES18_NSU_INSB_IJS19_S1O_EEENSB_IJS1O_SD_EEEEEEENSA_39AutoVectorizingCopyWithAssumedAlignmentILi128EEENSA_14SM90_TMA_STOREES27_S29_S29_EEEvvEEEEvNT_6ParamsE --------------------------
	.section	.nv.constant0._ZN7cutlass13device_kernelINS_4conv6kernel13ConvUniversalINS1_16ConvProblemShapeILNS1_8OperatorE2ELi2EEENS1_10collective14CollectiveConvINS1_47MainloopSm100TmaUmmaWarpSpecializedImplicitGemmILS5_2ELi6ELi2ELi1ELi2EN4cute5tupleIJNSA_1CILi1EEESD_SD_EEEEENSB_IJNSC_ILi128EEENSB_IJSG_EEENSB_IJNSC_ILi64EEEEEEEEENS_10bfloat16_tESL_NSA_8TiledMMAINSA_8MMA_AtomIJNSA_20SM100_MMA_F16BF16_SSISL_SL_fLi128ELi128ELNSA_4UMMA5MajorE1ELSQ_1ELNSP_7ScaleInE0ELSR_0EEEEEENSA_6LayoutISE_NSB_IJNSC_ILi0EEESV_SV_EEEEENSB_IJNSA_10UnderscoreESY_SY_EEEEENS7_6detail27Sm100ImplicitGemmTileTraitsINSA_13SM90_TMA_LOADENSA_14ComposedLayoutINSA_7SwizzleILi3ELi4ELi3EEENSA_18smem_ptr_flag_bitsILi16EEENSU_INSB_IJSI_NSC_ILi8EEEEEENSB_IJSD_SI_EEEEEEEvEENS12_INSA_20SM90_TMA_LOAD_IM2COLES1D_vEEEENS_8epilogue10collective18CollectiveEpilogueINS1I_23Sm100TmaWarpSpecializedILi4ELi2ELi32ELb1ELb0EEEJSK_NSB_IJNSU_ISG_SD_EENSU_INSC_ILi32EEESD_EEEEESL_NSB_IJlNSB_IJSD_llEEESV_EEESL_S1S_NS1I_6fusion15FusionCallbacksIS1M_NS1T_17LinearCombinationISL_fSL_fLNS_15FloatRoundStyleE2EEESK_S1Q_JEEENSA_5SM1004TMEM4LOAD26SM100_TMEM_LOAD_32dp32b32xES13_NS14_INS15_ILi2ELi4ELi3EEES18_NSU_INSB_IJS19_S1O_EEENSB_IJS1O_SD_EEEEEEENSA_39AutoVectorizingCopyWithAssumedAlignmentILi128EEENSA_14SM90_TMA_STOREES27_S29_S29_EEEvvEEEEvNT_6ParamsE,"a",@progbits
	.sectionflags	@""
	.align	4
.nv.constant0._ZN7cutlass13device_kernelINS_4conv6kernel13ConvUniversalINS1_16ConvProblemShapeILNS1_8OperatorE2ELi2EEENS1_10collective14CollectiveConvINS1_47MainloopSm100TmaUmmaWarpSpecializedImplicitGemmILS5_2ELi6ELi2ELi1ELi2EN4cute5tupleIJNSA_1CILi1EEESD_SD_EEEEENSB_IJNSC_ILi128EEENSB_IJSG_EEENSB_IJNSC_ILi64EEEEEEEEENS_10bfloat16_tESL_NSA_8TiledMMAINSA_8MMA_AtomIJNSA_20SM100_MMA_F16BF16_SSISL_SL_fLi128ELi128ELNSA_4UMMA5MajorE1ELSQ_1ELNSP_7ScaleInE0ELSR_0EEEEEENSA_6LayoutISE_NSB_IJNSC_ILi0EEESV_SV_EEEEENSB_IJNSA_10UnderscoreESY_SY_EEEEENS7_6detail27Sm100ImplicitGemmTileTraitsINSA_13SM90_TMA_LOADENSA_14ComposedLayoutINSA_7SwizzleILi3ELi4ELi3EEENSA_18smem_ptr_flag_bitsILi16EEENSU_INSB_IJSI_NSC_ILi8EEEEEENSB_IJSD_SI_EEEEEEEvEENS12_INSA_20SM90_TMA_LOAD_IM2COLES1D_vEEEENS_8epilogue10collective18CollectiveEpilogueINS1I_23Sm100TmaWarpSpecializedILi4ELi2ELi32ELb1ELb0EEEJSK_NSB_IJNSU_ISG_SD_EENSU_INSC_ILi32EEESD_EEEEESL_NSB_IJlNSB_IJSD_llEEESV_EEESL_S1S_NS1I_6fusion15FusionCallbacksIS1M_NS1T_17LinearCombinationISL_fSL_fLNS_15FloatRoundStyleE2EEESK_S1Q_JEEENSA_5SM1004TMEM4LOAD26SM100_TMEM_LOAD_32dp32b32xES13_NS14_INS15_ILi2ELi4ELi3EEES18_NSU_INSB_IJS19_S1O_EEENSB_IJS1O_SD_EEEEEEENSA_39AutoVectorizingCopyWithAssumedAlignmentILi128EEENSA_14SM90_TMA_STOREES27_S29_S29_EEEvvEEEEvNT_6ParamsE:
	.zero		2944


//--------------------- SYMBOLS --------------------------

	.type		.nv.reservedSmem.offset0,@object
	.size		.nv.reservedSmem.offset0,0x4
	.type		.nv.reservedSmem.cap,@object
	.size		.nv.reservedSmem.cap,0x4
	.type		__assertfail,@function
